	.target	sm_90a

	.elftype	@"ET_EXEC"


//--------------------- .note.nv.tkinfo           --------------------------
	.section	.note.nv.tkinfo,"",@"SHT_NOTE"
	.sectionflags	@"SHF_NOTE_NV_TKINFO"
	.tkinfo
        /*0018*/ 	.word	0x00000002
        /*0030*/ 	.string	""
        /*0030*/ 	.string	"ptxas"
        /*0030*/ 	.string	"Cuda compilation tools, release 13.0, V13.0.88"
        /*0030*/ 	.string	"Build cuda_13.0.r13.0/compiler.36424714_0"
        /*0030*/ 	.string	"-v  -suppress-debug-info  -lineinfo  -arch sm_90a "



//--------------------- .note.nv.cuinfo           --------------------------
	.section	.note.nv.cuinfo,"",@"SHT_NOTE"
	.sectionflags	@"SHF_NOTE_NV_CUINFO"
        /*0018*/ 	.short	0x0002
        /*001a*/ 	.short	0x005a
        /*001c*/ 	.short	0x0082
	.zero		2


//--------------------- .nv.info                  --------------------------
	.section	.nv.info,"",@"SHT_CUDA_INFO"
	.align	4


	//----- nvinfo : EIATTR_REGCOUNT
	.align		4
        /*0000*/ 	.byte	0x04, 0x2f
        /*0002*/ 	.short	(.L_1 - .L_0)
	.align		4
.L_0:
        /*0004*/ 	.word	index@(matmul_kernel)
        /*0008*/ 	.word	0x00000048


	//----- nvinfo : EIATTR_FRAME_SIZE
	.align		4
.L_1:
        /*000c*/ 	.byte	0x04, 0x11
        /*000e*/ 	.short	(.L_3 - .L_2)
	.align		4
.L_2:
        /*0010*/ 	.word	index@(matmul_kernel)
        /*0014*/ 	.word	0x00000000


	//----- nvinfo : EIATTR_MIN_STACK_SIZE
	.align		4
.L_3:
        /*0018*/ 	.byte	0x04, 0x12
        /*001a*/ 	.short	(.L_5 - .L_4)
	.align		4
.L_4:
        /*001c*/ 	.word	index@(matmul_kernel)
        /*0020*/ 	.word	0x00000000
.L_5:


//--------------------- .nv.compat                --------------------------
	.section	.nv.compat,"",@"SHT_CUDA_COMPAT_INFO"
	.align	4
        /*0000*/ 	.byte	0x02, 0x09, 0x01, 0x00, 0x02, 0x02, 0x01, 0x00, 0x02, 0x05, 0x05, 0x00, 0x03, 0x07, 0x01, 0x01
        /*0010*/ 	.byte	0x02, 0x03, 0x00, 0x00, 0x02, 0x06, 0x01, 0x00, 0x04, 0x0b, 0x08, 0x00, 0x00, 0x00, 0x00, 0x00
        /*0020*/ 	.byte	0x00, 0x00, 0x00, 0x00


//--------------------- .nv.info.matmul_kernel    --------------------------
	.section	.nv.info.matmul_kernel,"",@"SHT_CUDA_INFO"
	.sectionflags	@""
	.align	4


	//----- nvinfo : EIATTR_CUDA_API_VERSION
	.align		4
        /*0000*/ 	.byte	0x04, 0x37
        /*0002*/ 	.short	(.L_7 - .L_6)
.L_6:
        /*0004*/ 	.word	0x00000082


	//----- nvinfo : EIATTR_KPARAM_INFO
	.align		4
.L_7:
        /*0008*/ 	.byte	0x04, 0x17
        /*000a*/ 	.short	(.L_9 - .L_8)
.L_8:
        /*000c*/ 	.word	0x00000000
        /*0010*/ 	.short	0x000d
        /*0012*/ 	.short	0x0048
        /*0014*/ 	.byte	0x00, 0xf4, 0x21, 0x00


	//----- nvinfo : EIATTR_KPARAM_INFO
	.align		4
.L_9:
        /*0018*/ 	.byte	0x04, 0x17
        /*001a*/ 	.short	(.L_11 - .L_10)
.L_10:
        /*001c*/ 	.word	0x00000000
        /*0020*/ 	.short	0x000c
        /*0022*/ 	.short	0x0040
        /*0024*/ 	.byte	0x00, 0xf4, 0x21, 0x00


	//----- nvinfo : EIATTR_KPARAM_INFO
	.align		4
.L_11:
        /*0028*/ 	.byte	0x04, 0x17
        /*002a*/ 	.short	(.L_13 - .L_12)
.L_12:
        /*002c*/ 	.word	0x00000000
        /*0030*/ 	.short	0x000b
        /*0032*/ 	.short	0x0038
        /*0034*/ 	.byte	0x00, 0xf0, 0x11, 0x00


	//----- nvinfo : EIATTR_KPARAM_INFO
	.align		4
.L_13:
        /*0038*/ 	.byte	0x04, 0x17
        /*003a*/ 	.short	(.L_15 - .L_14)
.L_14:
        /*003c*/ 	.word	0x00000000
        /*0040*/ 	.short	0x000a
        /*0042*/ 	.short	0x0034
        /*0044*/ 	.byte	0x00, 0xf0, 0x11, 0x00


	//----- nvinfo : EIATTR_KPARAM_INFO
	.align		4
.L_15:
        /*0048*/ 	.byte	0x04, 0x17
        /*004a*/ 	.short	(.L_17 - .L_16)
.L_16:
        /*004c*/ 	.word	0x00000000
        /*0050*/ 	.short	0x0009
        /*0052*/ 	.short	0x0030
        /*0054*/ 	.byte	0x00, 0xf0, 0x11, 0x00


	//----- nvinfo : EIATTR_KPARAM_INFO
	.align		4
.L_17:
        /*0058*/ 	.byte	0x04, 0x17
        /*005a*/ 	.short	(.L_19 - .L_18)
.L_18:
        /*005c*/ 	.word	0x00000000
        /*0060*/ 	.short	0x0008
        /*0062*/ 	.short	0x002c
        /*0064*/ 	.byte	0x00, 0xf0, 0x11, 0x00


	//----- nvinfo : EIATTR_KPARAM_INFO
	.align		4
.L_19:
        /*0068*/ 	.byte	0x04, 0x17
        /*006a*/ 	.short	(.L_21 - .L_20)
.L_20:
        /*006c*/ 	.word	0x00000000
        /*0070*/ 	.short	0x0007
        /*0072*/ 	.short	0x0028
        /*0074*/ 	.byte	0x00, 0xf0, 0x11, 0x00


	//----- nvinfo : EIATTR_KPARAM_INFO
	.align		4
.L_21:
        /*0078*/ 	.byte	0x04, 0x17
        /*007a*/ 	.short	(.L_23 - .L_22)
.L_22:
        /*007c*/ 	.word	0x00000000
        /*0080*/ 	.short	0x0006
        /*0082*/ 	.short	0x0024
        /*0084*/ 	.byte	0x00, 0xf0, 0x11, 0x00


	//----- nvinfo : EIATTR_KPARAM_INFO
	.align		4
.L_23:
        /*0088*/ 	.byte	0x04, 0x17
        /*008a*/ 	.short	(.L_25 - .L_24)
.L_24:
        /*008c*/ 	.word	0x00000000
        /*0090*/ 	.short	0x0005
        /*0092*/ 	.short	0x0020
        /*0094*/ 	.byte	0x00, 0xf0, 0x11, 0x00


	//----- nvinfo : EIATTR_KPARAM_INFO
	.align		4
.L_25:
        /*0098*/ 	.byte	0x04, 0x17
        /*009a*/ 	.short	(.L_27 - .L_26)
.L_26:
        /*009c*/ 	.word	0x00000000
        /*00a0*/ 	.short	0x0004
        /*00a2*/ 	.short	0x001c
        /*00a4*/ 	.byte	0x00, 0xf0, 0x11, 0x00


	//----- nvinfo : EIATTR_KPARAM_INFO
	.align		4
.L_27:
        /*00a8*/ 	.byte	0x04, 0x17
        /*00aa*/ 	.short	(.L_29 - .L_28)
.L_28:
        /*00ac*/ 	.word	0x00000000
        /*00b0*/ 	.short	0x0003
        /*00b2*/ 	.short	0x0018
        /*00b4*/ 	.byte	0x00, 0xf0, 0x11, 0x00


	//----- nvinfo : EIATTR_KPARAM_INFO
	.align		4
.L_29:
        /*00b8*/ 	.byte	0x04, 0x17
        /*00ba*/ 	.short	(.L_31 - .L_30)
.L_30:
        /*00bc*/ 	.word	0x00000000
        /*00c0*/ 	.short	0x0002
        /*00c2*/ 	.short	0x0010
        /*00c4*/ 	.byte	0x00, 0xf4, 0x21, 0x00


	//----- nvinfo : EIATTR_KPARAM_INFO
	.align		4
.L_31:
        /*00c8*/ 	.byte	0x04, 0x17
        /*00ca*/ 	.short	(.L_33 - .L_32)
.L_32:
        /*00cc*/ 	.word	0x00000000
        /*00d0*/ 	.short	0x0001
        /*00d2*/ 	.short	0x0008
        /*00d4*/ 	.byte	0x00, 0xf4, 0x21, 0x00


	//----- nvinfo : EIATTR_KPARAM_INFO
	.align		4
.L_33:
        /*00d8*/ 	.byte	0x04, 0x17
        /*00da*/ 	.short	(.L_35 - .L_34)
.L_34:
        /*00dc*/ 	.word	0x00000000
        /*00e0*/ 	.short	0x0000
        /*00e2*/ 	.short	0x0000
        /*00e4*/ 	.byte	0x00, 0xf4, 0x21, 0x00


	//----- nvinfo : EIATTR_SPARSE_MMA_MASK
	.align		4
.L_35:
        /*00e8*/ 	.byte	0x03, 0x50
        /*00ea*/ 	.short	0x0000


	//----- nvinfo : EIATTR_MAXREG_COUNT
	.align		4
        /*00ec*/ 	.byte	0x03, 0x1b
        /*00ee*/ 	.short	0x00ff


	//----- nvinfo : EIATTR_NUM_BARRIERS
	.align		4
        /*00f0*/ 	.byte	0x02, 0x4c
        /*00f2*/ 	.byte	0x01
	.zero		1


	//----- nvinfo : EIATTR_MERCURY_ISA_VERSION
	.align		4
        /*00f4*/ 	.byte	0x03, 0x5f
        /*00f6*/ 	.short	0x0101


	//----- nvinfo : EIATTR_EXIT_INSTR_OFFSETS
	.align		4
        /*00f8*/ 	.byte	0x04, 0x1c
        /*00fa*/ 	.short	(.L_37 - .L_36)


	//   ....[0]....
.L_36:
        /*00fc*/ 	.word	0x00001ed0


	//   ....[1]....
        /*0100*/ 	.word	0x00001f00


	//----- nvinfo : EIATTR_REQNTID
	.align		4
.L_37:
        /*0104*/ 	.byte	0x04, 0x10
        /*0106*/ 	.short	(.L_39 - .L_38)
.L_38:
        /*0108*/ 	.word	0x00000080
        /*010c*/ 	.word	0x00000001
        /*0110*/ 	.word	0x00000001


	//----- nvinfo : EIATTR_CBANK_PARAM_SIZE
	.align		4
.L_39:
        /*0114*/ 	.byte	0x03, 0x19
        /*0116*/ 	.short	0x0050


	//----- nvinfo : EIATTR_PARAM_CBANK
	.align		4
        /*0118*/ 	.byte	0x04, 0x0a
        /*011a*/ 	.short	(.L_41 - .L_40)
	.align		4
.L_40:
        /*011c*/ 	.word	index@(.nv.constant0.matmul_kernel)
        /*0120*/ 	.short	0x0210
        /*0122*/ 	.short	0x0050


	//----- nvinfo : EIATTR_SW_WAR
	.align		4
.L_41:
        /*0124*/ 	.byte	0x04, 0x36
        /*0126*/ 	.short	(.L_43 - .L_42)
.L_42:
        /*0128*/ 	.word	0x00000008
.L_43:


//--------------------- .nv.callgraph             --------------------------
	.section	.nv.callgraph,"",@"SHT_CUDA_CALLGRAPH"
	.align	4
	.sectionentsize	8
	.align		4
        /*0000*/ 	.word	0x00000000
	.align		4
        /*0004*/ 	.word	0xffffffff
	.align		4
        /*0008*/ 	.word	0x00000000
	.align		4
        /*000c*/ 	.word	0xfffffffe
	.align		4
        /*0010*/ 	.word	0x00000000
	.align		4
        /*0014*/ 	.word	0xfffffffd
	.align		4
        /*0018*/ 	.word	0x00000000
	.align		4
        /*001c*/ 	.word	0xfffffffc


//--------------------- .text.matmul_kernel       --------------------------
	.section	.text.matmul_kernel,"ax",@progbits
	.align	128
        .global         matmul_kernel
        .type           matmul_kernel,@function
        .size           matmul_kernel,(.L_x_3 - matmul_kernel)
        .other          matmul_kernel,@"STO_CUDA_ENTRY STV_DEFAULT"
matmul_kernel:
.text.matmul_kernel:
[----:B------:R-:W-:Y:S08]  /*0000*/  LDC R1, c[0x0][0x28] ;  /* 0x00000a00ff017b82 */ /* 0x000ff00000000800 */
[----:B------:R-:W0:Y:S01]  /*0010*/  LDC.64 R22, c[0x0][0x228] ;  /* 0x00008a00ff167b82 */ /* 0x000e220000000a00 */
[----:B------:R-:W1:Y:S01]  /*0020*/  S2R R5, SR_CTAID.X ;  /* 0x0000000000057919 */ /* 0x000e620000002500 */
[----:B------:R-:W-:Y:S01]  /*0030*/  UMOV UR4, 0x400 ;  /* 0x0000040000047882 */ /* 0x000fe20000000000 */
[----:B------:R-:W-:-:S05]  /*0040*/  ULDC.64 UR6, c[0x0][0x208] ;  /* 0x0000820000067ab9 */ /* 0x000fca0000000a00 */
[----:B------:R-:W2:Y:S08]  /*0050*/  LDC R51, c[0x0][0x230] ;  /* 0x00008c00ff337b82 */ /* 0x000eb00000000800 */
[----:B------:R-:W3:Y:S01]  /*0060*/  S2UR UR5, SR_CgaCtaId ;  /* 0x00000000000579c3 */ /* 0x000ee20000008800 */
[----:B0-----:R-:W-:-:S05]  /*0070*/  VIADD R0, R23, 0x1f ;  /* 0x0000001f17007836 */ /* 0x001fca0000000000 */
[----:B------:R-:W-:Y:S01]  /*0080*/  SHF.R.S32.HI R3, RZ, 0x1f, R0 ;  /* 0x0000001fff037819 */ /* 0x000fe20000011400 */
[----:B--2---:R-:W-:-:S03]  /*0090*/  VIADD R51, R51, 0x1f ;  /* 0x0000001f33337836 */ /* 0x004fc60000000000 */
[----:B------:R-:W-:Y:S02]  /*00a0*/  LEA.HI R3, R3, R0, RZ, 0x5 ;  /* 0x0000000003037211 */ /* 0x000fe400078f28ff */
[----:B-1----:R-:W-:Y:S02]  /*00b0*/  IABS R8, R5 ;  /* 0x0000000500087213 */ /* 0x002fe40000000000 */
[----:B------:R-:W-:Y:S01]  /*00c0*/  SHF.R.S32.HI R3, RZ, 0x5, R3 ;  /* 0x00000005ff037819 */ /* 0x000fe20000011403 */
[----:B---3--:R-:W-:-:S04]  /*00d0*/  ULEA UR4, UR5, UR4, 0x18 ;  /* 0x0000000405047291 */ /* 0x008fc8000f8ec03f */
[----:B------:R-:W-:-:S05]  /*00e0*/  IMAD.SHL.U32 R4, R3, 0x8, RZ ;  /* 0x0000000803047824 */ /* 0x000fca00078e00ff */
[-C--:B------:R-:W-:Y:S02]  /*00f0*/  IABS R7, R4.reuse ;  /* 0x0000000400077213 */ /* 0x080fe40000000000 */
[----:B------:R-:W-:Y:S02]  /*0100*/  IABS R10, R4 ;  /* 0x00000004000a7213 */ /* 0x000fe40000000000 */
[----:B------:R-:W0:Y:S08]  /*0110*/  I2F.RP R0, R7 ;  /* 0x0000000700007306 */ /* 0x000e300000209400 */
[----:B0-----:R-:W0:Y:S02]  /*0120*/  MUFU.RCP R0, R0 ;  /* 0x0000000000007308 */ /* 0x001e240000001000 */
[----:B0-----:R-:W-:-:S02]  /*0130*/  VIADD R2, R0, 0xffffffe ;  /* 0x0ffffffe00027836 */ /* 0x001fc40000000000 */
[----:B------:R-:W-:-:S04]  /*0140*/  IMAD.MOV R0, RZ, RZ, -R10 ;  /* 0x000000ffff007224 */ /* 0x000fc800078e0a0a */
[----:B------:R0:W1:Y:S02]  /*0150*/  F2I.FTZ.U32.TRUNC.NTZ R3, R2 ;  /* 0x0000000200037305 */ /* 0x000064000021f000 */
[----:B0-----:R-:W-:Y:S02]  /*0160*/  IMAD.MOV.U32 R2, RZ, RZ, RZ ;  /* 0x000000ffff027224 */ /* 0x001fe400078e00ff */
[----:B-1----:R-:W-:-:S04]  /*0170*/  IMAD.MOV R6, RZ, RZ, -R3 ;  /* 0x000000ffff067224 */ /* 0x002fc800078e0a03 */
[----:B------:R-:W-:Y:S02]  /*0180*/  IMAD R9, R6, R7, RZ ;  /* 0x0000000706097224 */ /* 0x000fe400078e02ff */
[----:B------:R-:W-:Y:S02]  /*0190*/  IMAD.MOV.U32 R6, RZ, RZ, R8 ;  /* 0x000000ffff067224 */ /* 0x000fe400078e0008 */
[----:B------:R-:W-:-:S06]  /*01a0*/  IMAD.HI.U32 R3, R3, R9, R2 ;  /* 0x0000000903037227 */ /* 0x000fcc00078e0002 */
[----:B------:R-:W-:-:S04]  /*01b0*/  IMAD.HI.U32 R3, R3, R6, RZ ;  /* 0x0000000603037227 */ /* 0x000fc800078e00ff */
[----:B------:R-:W-:-:S05]  /*01c0*/  IMAD R0, R3, R0, R6 ;  /* 0x0000000003007224 */ /* 0x000fca00078e0206 */
[----:B------:R-:W-:-:S13]  /*01d0*/  ISETP.GT.U32.AND P1, PT, R7, R0, PT ;  /* 0x000000000700720c */ /* 0x000fda0003f24070 */
[----:B------:R-:W-:Y:S02]  /*01e0*/  @!P1 IMAD.IADD R0, R0, 0x1, -R7 ;  /* 0x0000000100009824 */ /* 0x000fe400078e0a07 */
[----:B------:R-:W-:Y:S01]  /*01f0*/  @!P1 VIADD R3, R3, 0x1 ;  /* 0x0000000103039836 */ /* 0x000fe20000000000 */
[----:B------:R-:W-:Y:S02]  /*0200*/  ISETP.NE.AND P1, PT, R4, RZ, PT ;  /* 0x000000ff0400720c */ /* 0x000fe40003f25270 */
[----:B------:R-:W-:Y:S02]  /*0210*/  ISETP.GE.U32.AND P0, PT, R0, R7, PT ;  /* 0x000000070000720c */ /* 0x000fe40003f06070 */
[----:B------:R-:W-:-:S04]  /*0220*/  LOP3.LUT R0, R5, R4, RZ, 0x3c, !PT ;  /* 0x0000000405007212 */ /* 0x000fc800078e3cff */
[----:B------:R-:W-:Y:S01]  /*0230*/  ISETP.GE.AND P2, PT, R0, RZ, PT ;  /* 0x000000ff0000720c */ /* 0x000fe20003f46270 */
[----:B------:R-:W-:-:S06]  /*0240*/  VIADD R0, R22, 0x1f ;  /* 0x0000001f16007836 */ /* 0x000fcc0000000000 */
[----:B------:R-:W-:-:S04]  /*0250*/  @P0 VIADD R3, R3, 0x1 ;  /* 0x0000000103030836 */ /* 0x000fc80000000000 */
[----:B------:R-:W-:Y:S01]  /*0260*/  IMAD.MOV.U32 R2, RZ, RZ, R3 ;  /* 0x000000ffff027224 */ /* 0x000fe200078e0003 */
[----:B------:R-:W-:-:S03]  /*0270*/  SHF.R.S32.HI R3, RZ, 0x1f, R0 ;  /* 0x0000001fff037819 */ /* 0x000fc60000011400 */
[----:B------:R-:W-:Y:S01]  /*0280*/  @!P2 IMAD.MOV R2, RZ, RZ, -R2 ;  /* 0x000000ffff02a224 */ /* 0x000fe200078e0a02 */
[----:B------:R-:W-:Y:S02]  /*0290*/  @!P1 LOP3.LUT R2, RZ, R4, RZ, 0x33, !PT ;  /* 0x00000004ff029212 */ /* 0x000fe400078e33ff */
[----:B------:R-:W-:-:S03]  /*02a0*/  LEA.HI R3, R3, R0, RZ, 0x5 ;  /* 0x0000000003037211 */ /* 0x000fc600078f28ff */
[----:B------:R-:W-:Y:S02]  /*02b0*/  IMAD.SHL.U32 R34, R2, 0x8, RZ ;  /* 0x0000000802227824 */ /* 0x000fe400078e00ff */
[----:B------:R-:W-:-:S03]  /*02c0*/  IMAD.MOV R2, RZ, RZ, -R2 ;  /* 0x000000ffff027224 */ /* 0x000fc600078e0a02 */
[----:B------:R-:W-:Y:S01]  /*02d0*/  LEA.HI.SX32 R3, R3, -R34, 0x1b ;  /* 0x8000002203037211 */ /* 0x000fe200078fdaff */
[----:B------:R-:W-:-:S03]  /*02e0*/  IMAD R4, R4, R2, R5 ;  /* 0x0000000204047224 */ /* 0x000fc600078e0205 */
[----:B------:R-:W-:Y:S02]  /*02f0*/  VIMNMX R11, R3, 0x8, PT ;  /* 0x00000008030b7848 */ /* 0x000fe40003fe0100 */
[----:B------:R-:W-:Y:S02]  /*0300*/  IABS R9, R4 ;  /* 0x0000000400097213 */ /* 0x000fe40000000000 */
[----:B------:R-:W-:-:S04]  /*0310*/  IABS R7, R11 ;  /* 0x0000000b00077213 */ /* 0x000fc80000000000 */
[----:B------:R-:W0:Y:S08]  /*0320*/  I2F.RP R0, R7 ;  /* 0x0000000700007306 */ /* 0x000e300000209400 */
[----:B0-----:R-:W0:Y:S02]  /*0330*/  MUFU.RCP R0, R0 ;  /* 0x0000000000007308 */ /* 0x001e240000001000 */
[----:B0-----:R-:W-:-:S06]  /*0340*/  VIADD R3, R0, 0xffffffe ;  /* 0x0ffffffe00037836 */ /* 0x001fcc0000000000 */
[----:B------:R-:W0:Y:S02]  /*0350*/  F2I.FTZ.U32.TRUNC.NTZ R3, R3 ;  /* 0x0000000300037305 */ /* 0x000e24000021f000 */
[----:B0-----:R-:W-:-:S04]  /*0360*/  IMAD.MOV R6, RZ, RZ, -R3 ;  /* 0x000000ffff067224 */ /* 0x001fc800078e0a03 */
[----:B------:R-:W-:Y:S01]  /*0370*/  IMAD.MOV.U32 R2, RZ, RZ, R6 ;  /* 0x000000ffff027224 */ /* 0x000fe200078e0006 */
[----:B------:R-:W-:-:S03]  /*0380*/  IABS R6, R11 ;  /* 0x0000000b00067213 */ /* 0x000fc60000000000 */
[----:B------:R-:W-:Y:S02]  /*0390*/  IMAD R5, R2, R7, RZ ;  /* 0x0000000702057224 */ /* 0x000fe400078e02ff */
[----:B------:R-:W-:Y:S02]  /*03a0*/  IMAD.MOV.U32 R2, RZ, RZ, RZ ;  /* 0x000000ffff027224 */ /* 0x000fe400078e00ff */
[----:B------:R-:W-:Y:S02]  /*03b0*/  IMAD.MOV R0, RZ, RZ, -R6 ;  /* 0x000000ffff007224 */ /* 0x000fe400078e0a06 */
        /* <DEDUP_REMOVED lines=9> */
[----:B------:R-:W-:Y:S02]  /*0450*/  ISETP.GE.AND P2, PT, R0, RZ, PT ;  /* 0x000000ff0000720c */ /* 0x000fe40003f46270 */
[----:B------:R-:W0:Y:S05]  /*0460*/  S2R R0, SR_TID.X ;  /* 0x0000000000007919 */ /* 0x000e2a0000002100 */
[----:B------:R-:W-:Y:S01]  /*0470*/  @P0 VIADD R2, R2, 0x1 ;  /* 0x0000000102020836 */ /* 0x000fe20000000000 */
[----:B------:R-:W-:-:S03]  /*0480*/  ISETP.GT.AND P0, PT, R51, 0x1f, PT ;  /* 0x0000001f3300780c */ /* 0x000fc60003f04270 */
[----:B------:R-:W-:-:S04]  /*0490*/  IMAD.MOV.U32 R6, RZ, RZ, R2 ;  /* 0x000000ffff067224 */ /* 0x000fc800078e0002 */
[----:B------:R-:W-:Y:S01]  /*04a0*/  @!P2 IMAD.MOV R6, RZ, RZ, -R6 ;  /* 0x000000ffff06a224 */ /* 0x000fe200078e0a06 */
[----:B------:R-:W-:-:S05]  /*04b0*/  @!P1 LOP3.LUT R6, RZ, R11, RZ, 0x33, !PT ;  /* 0x0000000bff069212 */ /* 0x000fca00078e33ff */
[----:B------:R-:W-:Y:S01]  /*04c0*/  IMAD.MOV R2, RZ, RZ, -R6 ;  /* 0x000000ffff027224 */ /* 0x000fe200078e0a06 */
[----:B------:R-:W-:Y:S01]  /*04d0*/  @!P0 CS2R R20, SRZ ;  /* 0x0000000000148805 */ /* 0x000fe2000001ff00 */
[----:B------:R-:W-:Y:S01]  /*04e0*/  IMAD.SHL.U32 R12, R6, 0x20, RZ ;  /* 0x00000020060c7824 */ /* 0x000fe200078e00ff */
[----:B------:R-:W-:Y:S01]  /*04f0*/  @!P0 CS2R R26, SRZ ;  /* 0x00000000001a8805 */ /* 0x000fe2000001ff00 */
[----:B------:R-:W-:-:S04]  /*0500*/  IMAD R2, R11, R2, R4 ;  /* 0x000000020b027224 */ /* 0x000fc800078e0204 */
[----:B------:R-:W-:Y:S01]  /*0510*/  IMAD.IADD R34, R34, 0x1, R2 ;  /* 0x0000000122227824 */ /* 0x000fe200078e0202 */
[----:B0-----:R-:W-:Y:S01]  /*0520*/  SHF.R.U32.HI R47, RZ, 0x5, R0 ;  /* 0x00000005ff2f7819 */ /* 0x001fe20000011600 */
[C---:B------:R-:W-:Y:S01]  /*0530*/  @!P0 IMAD.SHL.U32 R2, R0.reuse, 0x2, RZ ;  /* 0x0000000200028824 */ /* 0x040fe200078e00ff */
[C---:B------:R-:W-:Y:S01]  /*0540*/  LOP3.LUT R43, R0.reuse, 0x1f, RZ, 0xc0, !PT ;  /* 0x0000001f002b7812 */ /* 0x040fe200078ec0ff */
[C---:B------:R-:W-:Y:S01]  /*0550*/  @!P0 IMAD.SHL.U32 R3, R0.reuse, 0x40, RZ ;  /* 0x0000004000038824 */ /* 0x040fe200078e00ff */
[C---:B------:R-:W-:Y:S01]  /*0560*/  LEA.HI R56, R0.reuse, 0x1c, RZ, 0x1b ;  /* 0x0000001c00387811 */ /* 0x040fe200078fd8ff */
[----:B------:R-:W-:Y:S01]  /*0570*/  @!P0 IMAD.SHL.U32 R5, R0, 0x8, RZ ;  /* 0x0000000800058824 */ /* 0x000fe200078e00ff */
[----:B------:R-:W-:Y:S01]  /*0580*/  SGXT.U32 R47, R47, 0x2 ;  /* 0x000000022f2f781a */ /* 0x000fe20000000000 */
[----:B------:R-:W-:Y:S01]  /*0590*/  IMAD R34, R34, 0x20, R43 ;  /* 0x0000002022227824 */ /* 0x000fe200078e022b */
[----:B------:R-:W-:Y:S01]  /*05a0*/  @!P0 LOP3.LUT R4, R0, 0x40, RZ, 0xc0, !PT ;  /* 0x0000004000048812 */ /* 0x000fe200078ec0ff */
[----:B------:R-:W-:Y:S01]  /*05b0*/  IMAD.IADD R33, R56, 0x1, R12 ;  /* 0x0000000138217824 */ /* 0x000fe200078e020c */
[----:B------:R-:W-:-:S02]  /*05c0*/  LOP3.LUT R6, R12, R47, RZ, 0xfc, !PT ;  /* 0x0000002f0c067212 */ /* 0x000fc400078efcff */
[C-C-:B------:R-:W-:Y:S02]  /*05d0*/  LOP3.LUT R7, R12.reuse, 0x4, R47.reuse, 0xfe, !PT ;  /* 0x000000040c077812 */ /* 0x140fe400078efe2f */
[C-C-:B------:R-:W-:Y:S02]  /*05e0*/  LOP3.LUT R8, R12.reuse, 0x8, R47.reuse, 0xfe, !PT ;  /* 0x000000080c087812 */ /* 0x140fe400078efe2f */
[C-C-:B------:R-:W-:Y:S02]  /*05f0*/  LOP3.LUT R9, R12.reuse, 0xc, R47.reuse, 0xfe, !PT ;  /* 0x0000000c0c097812 */ /* 0x140fe400078efe2f */
[C-C-:B------:R-:W-:Y:S02]  /*0600*/  LOP3.LUT R10, R12.reuse, 0x10, R47.reuse, 0xfe, !PT ;  /* 0x000000100c0a7812 */ /* 0x140fe400078efe2f */
[C-C-:B------:R-:W-:Y:S02]  /*0610*/  LOP3.LUT R11, R12.reuse, 0x14, R47.reuse, 0xfe, !PT ;  /* 0x000000140c0b7812 */ /* 0x140fe400078efe2f */
[----:B------:R-:W-:Y:S01]  /*0620*/  LOP3.LUT R32, R12, 0x18, R47, 0xfe, !PT ;  /* 0x000000180c207812 */ /* 0x000fe200078efe2f */
[----:B------:R-:W-:Y:S06]  /*0630*/  @!P0 BRA `(.L_x_0) ;  /* 0x0000001000e08947 */ /* 0x000fec0003800000 */
[----:B------:R-:W-:Y:S01]  /*0640*/  IABS R12, R23 ;  /* 0x00000017000c7213 */ /* 0x000fe20000000000 */
[----:B------:R-:W-:Y:S01]  /*0650*/  ULDC UR5, c[0x0][0x234] ;  /* 0x00008d0000057ab9 */ /* 0x000fe20000000800 */
[----:B------:R-:W-:Y:S01]  /*0660*/  IABS R13, R22 ;  /* 0x00000016000d7213 */ /* 0x000fe20000000000 */
[----:B------:R-:W-:Y:S01]  /*0670*/  ULDC.64 UR8, c[0x0][0x210] ;  /* 0x0000840000087ab9 */ /* 0x000fe20000000a00 */
[----:B------:R-:W0:Y:S01]  /*0680*/  I2F.RP R14, R12 ;  /* 0x0000000c000e7306 */ /* 0x000e220000209400 */
[----:B------:R-:W-:Y:S01]  /*0690*/  IABS R18, R32 ;  /* 0x0000002000127213 */ /* 0x000fe20000000000 */
[----:B------:R-:W1:Y:S01]  /*06a0*/  LDC R48, c[0x0][0x238] ;  /* 0x00008e00ff307b82 */ /* 0x000e620000000800 */
[----:B------:R-:W-:Y:S02]  /*06b0*/  IABS R24, R10 ;  /* 0x0000000a00187213 */ /* 0x000fe40000000000 */
[----:B------:R-:W-:Y:S02]  /*06c0*/  IABS R21, R11 ;  /* 0x0000000b00157213 */ /* 0x000fe40000000000 */
[----:B------:R-:W-:Y:S01]  /*06d0*/  SHF.R.S32.HI R2, RZ, 0x1f, R51 ;  /* 0x0000001fff027819 */ /* 0x000fe20000011433 */
[----:B------:R-:W2:Y:S01]  /*06e0*/  I2F.RP R15, R13 ;  /* 0x0000000d000f7306 */ /* 0x000ea20000209400 */
[----:B------:R-:W-:-:S02]  /*06f0*/  IABS R29, R7 ;  /* 0x00000007001d7213 */ /* 0x000fc40000000000 */
[----:B------:R-:W-:Y:S01]  /*0700*/  LEA.HI R51, R2, R51, RZ, 0x5 ;  /* 0x0000003302337211 */ /* 0x000fe200078f28ff */
[----:B------:R-:W-:Y:S01]  /*0710*/  IMAD.MOV.U32 R2, RZ, RZ, RZ ;  /* 0x000000ffff027224 */ /* 0x000fe200078e00ff */
[----:B------:R-:W-:Y:S02]  /*0720*/  IABS R31, R6 ;  /* 0x00000006001f7213 */ /* 0x000fe40000000000 */
[----:B------:R-:W-:Y:S01]  /*0730*/  ISETP.GE.AND P0, PT, R34, RZ, PT ;  /* 0x000000ff2200720c */ /* 0x000fe20003f06270 */
[----:B0-----:R-:W0:Y:S01]  /*0740*/  MUFU.RCP R14, R14 ;  /* 0x0000000e000e7308 */ /* 0x001e220000001000 */
[C---:B------:R-:W-:Y:S02]  /*0750*/  LOP3.LUT R55, R47.reuse, 0x18, RZ, 0xfc, !PT ;  /* 0x000000182f377812 */ /* 0x040fe400078efcff */
[----:B------:R-:W-:Y:S02]  /*0760*/  LOP3.LUT R45, R47, 0xc, RZ, 0xfc, !PT ;  /* 0x0000000c2f2d7812 */ /* 0x000fe400078efcff */
[----:B------:R-:W-:-:S03]  /*0770*/  SHF.R.S32.HI R51, RZ, 0x5, R51 ;  /* 0x00000005ff337819 */ /* 0x000fc60000011433 */
[----:B--2---:R-:W2:Y:S01]  /*0780*/  MUFU.RCP R15, R15 ;  /* 0x0000000f000f7308 */ /* 0x004ea20000001000 */
[-C--:B-1----:R-:W-:Y:S02]  /*0790*/  IMAD R56, R56, R48.reuse, RZ ;  /* 0x0000003038387224 */ /* 0x082fe400078e02ff */
[-C--:B------:R-:W-:Y:S02]  /*07a0*/  IMAD R55, R55, R48.reuse, RZ ;  /* 0x0000003037377224 */ /* 0x080fe400078e02ff */
[----:B------:R-:W-:Y:S02]  /*07b0*/  IMAD R45, R45, R48, RZ ;  /* 0x000000302d2d7224 */ /* 0x000fe400078e02ff */
[----:B0-----:R-:W-:-:S04]  /*07c0*/  VIADD R4, R14, 0xffffffe ;  /* 0x0ffffffe0e047836 */ /* 0x001fc80000000000 */
[----:B------:R0:W1:Y:S01]  /*07d0*/  F2I.FTZ.U32.TRUNC.NTZ R5, R4 ;  /* 0x0000000400057305 */ /* 0x000062000021f000 */
[----:B--2---:R-:W-:Y:S02]  /*07e0*/  VIADD R3, R15, 0xffffffe ;  /* 0x0ffffffe0f037836 */ /* 0x004fe40000000000 */
[----:B0-----:R-:W-:-:S05]  /*07f0*/  IMAD.MOV.U32 R4, RZ, RZ, RZ ;  /* 0x000000ffff047224 */ /* 0x001fca00078e00ff */
[----:B------:R-:W0:Y:S01]  /*0800*/  F2I.FTZ.U32.TRUNC.NTZ R3, R3 ;  /* 0x0000000300037305 */ /* 0x000e22000021f000 */
[----:B-1----:R-:W-:-:S04]  /*0810*/  IMAD.MOV R17, RZ, RZ, -R5 ;  /* 0x000000ffff117224 */ /* 0x002fc800078e0a05 */
[----:B------:R-:W-:-:S04]  /*0820*/  IMAD R17, R17, R12, RZ ;  /* 0x0000000c11117224 */ /* 0x000fc800078e02ff */
[----:B------:R-:W-:Y:S01]  /*0830*/  IMAD.HI.U32 R5, R5, R17, R4 ;  /* 0x0000001105057227 */ /* 0x000fe200078e0004 */
[----:B------:R-:W-:-:S03]  /*0840*/  IABS R17, R33 ;  /* 0x0000002100117213 */ /* 0x000fc60000000000 */
[----:B0-----:R-:W-:Y:S02]  /*0850*/  IMAD.MOV R20, RZ, RZ, -R3 ;  /* 0x000000ffff147224 */ /* 0x001fe400078e0a03 */
[----:B------:R-:W-:-:S04]  /*0860*/  IMAD.HI.U32 R4, R5, R17, RZ ;  /* 0x0000001105047227 */ /* 0x000fc800078e00ff */
[----:B------:R-:W-:-:S04]  /*0870*/  IMAD.HI.U32 R14, R5, R18, RZ ;  /* 0x00000012050e7227 */ /* 0x000fc800078e00ff */
[----:B------:R-:W-:-:S04]  /*0880*/  IMAD.HI.U32 R16, R5, R24, RZ ;  /* 0x0000001805107227 */ /* 0x000fc800078e00ff */
[----:B------:R-:W-:-:S04]  /*0890*/  IMAD.HI.U32 R15, R5, R21, RZ ;  /* 0x00000015050f7227 */ /* 0x000fc800078e00ff */
[----:B------:R-:W-:Y:S02]  /*08a0*/  IMAD.MOV R4, RZ, RZ, -R4 ;  /* 0x000000ffff047224 */ /* 0x000fe400078e0a04 */
[----:B------:R-:W-:Y:S02]  /*08b0*/  IMAD R27, R20, R13, RZ ;  /* 0x0000000d141b7224 */ /* 0x000fe400078e02ff */
[----:B------:R-:W-:Y:S02]  /*08c0*/  IMAD.MOV R19, RZ, RZ, -R14 ;  /* 0x000000ffff137224 */ /* 0x000fe400078e0a0e */
[----:B------:R-:W-:Y:S01]  /*08d0*/  IMAD.MOV R25, RZ, RZ, -R16 ;  /* 0x000000ffff197224 */ /* 0x000fe200078e0a10 */
[----:B------:R-:W-:Y:S01]  /*08e0*/  IABS R16, R34 ;  /* 0x0000002200107213 */ /* 0x000fe20000000000 */
[----:B------:R-:W-:Y:S02]  /*08f0*/  IMAD.MOV R20, RZ, RZ, -R15 ;  /* 0x000000ffff147224 */ /* 0x000fe400078e0a0f */
[----:B------:R-:W-:-:S02]  /*0900*/  IMAD R15, R12, R4, R17 ;  /* 0x000000040c0f7224 */ /* 0x000fc400078e0211 */
[----:B------:R-:W-:Y:S01]  /*0910*/  IMAD.HI.U32 R14, R3, R27, R2 ;  /* 0x0000001b030e7227 */ /* 0x000fe200078e0002 */
[----:B------:R-:W-:Y:S02]  /*0920*/  IABS R27, R8 ;  /* 0x00000008001b7213 */ /* 0x000fe40000000000 */
[C---:B------:R-:W-:Y:S01]  /*0930*/  ISETP.GT.U32.AND P2, PT, R12.reuse, R15, PT ;  /* 0x0000000f0c00720c */ /* 0x040fe20003f44070 */
[C---:B------:R-:W-:Y:S02]  /*0940*/  IMAD R17, R12.reuse, R19, R18 ;  /* 0x000000130c117224 */ /* 0x040fe400078e0212 */
[C---:B------:R-:W-:Y:S01]  /*0950*/  IMAD R19, R12.reuse, R25, R24 ;  /* 0x000000190c137224 */ /* 0x040fe200078e0218 */
[----:B------:R-:W-:Y:S01]  /*0960*/  IABS R25, R9 ;  /* 0x0000000900197213 */ /* 0x000fe20000000000 */
[C---:B------:R-:W-:Y:S01]  /*0970*/  IMAD R21, R12.reuse, R20, R21 ;  /* 0x000000140c157224 */ /* 0x040fe200078e0215 */
[----:B------:R-:W-:Y:S01]  /*0980*/  ISETP.GT.U32.AND P3, PT, R12, R17, PT ;  /* 0x000000110c00720c */ /* 0x000fe20003f64070 */
[----:B------:R-:W-:Y:S01]  /*0990*/  IMAD.HI.U32 R14, R14, R16, RZ ;  /* 0x000000100e0e7227 */ /* 0x000fe200078e00ff */
[----:B------:R-:W-:-:S02]  /*09a0*/  ISETP.GT.U32.AND P6, PT, R12, R19, PT ;  /* 0x000000130c00720c */ /* 0x000fc40003fc4070 */
[----:B------:R-:W-:Y:S01]  /*09b0*/  ISETP.GT.U32.AND P5, PT, R12, R21, PT ;  /* 0x000000150c00720c */ /* 0x000fe20003fa4070 */
[----:B------:R-:W-:-:S04]  /*09c0*/  IMAD.HI.U32 R2, R5, R25, RZ ;  /* 0x0000001905027227 */ /* 0x000fc800078e00ff */
[----:B------:R-:W-:-:S04]  /*09d0*/  IMAD.HI.U32 R3, R5, R27, RZ ;  /* 0x0000001b05037227 */ /* 0x000fc800078e00ff */
[----:B------:R-:W-:-:S04]  /*09e0*/  IMAD.HI.U32 R4, R5, R29, RZ ;  /* 0x0000001d05047227 */ /* 0x000fc800078e00ff */
[----:B------:R-:W-:Y:S02]  /*09f0*/  IMAD.MOV R14, RZ, RZ, -R14 ;  /* 0x000000ffff0e7224 */ /* 0x000fe400078e0a0e */
[----:B------:R-:W-:-:S04]  /*0a00*/  IMAD.HI.U32 R5, R5, R31, RZ ;  /* 0x0000001f05057227 */ /* 0x000fc800078e00ff */
[----:B------:R-:W-:Y:S02]  /*0a10*/  IMAD.MOV R2, RZ, RZ, -R2 ;  /* 0x000000ffff027224 */ /* 0x000fe400078e0a02 */
[----:B------:R-:W-:Y:S02]  /*0a20*/  IMAD.MOV R3, RZ, RZ, -R3 ;  /* 0x000000ffff037224 */ /* 0x000fe400078e0a03 */
[----:B------:R-:W-:Y:S02]  /*0a30*/  IMAD.MOV R4, RZ, RZ, -R4 ;  /* 0x000000ffff047224 */ /* 0x000fe400078e0a04 */
[----:B------:R-:W-:Y:S02]  /*0a40*/  IMAD R14, R13, R14, R16 ;  /* 0x0000000e0d0e7224 */ /* 0x000fe400078e0210 */
[----:B------:R-:W-:Y:S02]  /*0a50*/  IMAD.MOV R5, RZ, RZ, -R5 ;  /* 0x000000ffff057224 */ /* 0x000fe400078e0a05 */
[----:B------:R-:W-:-:S02]  /*0a60*/  IMAD R25, R12, R2, R25 ;  /* 0x000000020c197224 */ /* 0x000fc400078e0219 */
[C---:B------:R-:W-:Y:S02]  /*0a70*/  IMAD R27, R12.reuse, R3, R27 ;  /* 0x000000030c1b7224 */ /* 0x040fe400078e021b */
[C---:B------:R-:W-:Y:S01]  /*0a80*/  IMAD R29, R12.reuse, R4, R29 ;  /* 0x000000040c1d7224 */ /* 0x040fe200078e021d */
[C---:B------:R-:W-:Y:S01]  /*0a90*/  ISETP.GT.U32.AND P4, PT, R12.reuse, R25, PT ;  /* 0x000000190c00720c */ /* 0x040fe20003f84070 */
[--C-:B------:R-:W-:Y:S01]  /*0aa0*/  @!P2 IMAD.IADD R15, R15, 0x1, -R12.reuse ;  /* 0x000000010f0fa824 */ /* 0x100fe200078e0a0c */
[----:B------:R-:W-:Y:S01]  /*0ab0*/  ISETP.GT.U32.AND P2, PT, R13, R14, PT ;  /* 0x0000000e0d00720c */ /* 0x000fe20003f44070 */
[C---:B------:R-:W-:Y:S01]  /*0ac0*/  IMAD R31, R12.reuse, R5, R31 ;  /* 0x000000050c1f7224 */ /* 0x040fe200078e021f */
[C---:B------:R-:W-:Y:S01]  /*0ad0*/  ISETP.GT.U32.AND P1, PT, R12.reuse, R27, PT ;  /* 0x0000001b0c00720c */ /* 0x040fe20003f24070 */
[--C-:B------:R-:W-:Y:S01]  /*0ae0*/  @!P3 IMAD.IADD R17, R17, 0x1, -R12.reuse ;  /* 0x000000011111b824 */ /* 0x100fe200078e0a0c */
[C---:B------:R-:W-:Y:S01]  /*0af0*/  ISETP.GT.U32.AND P3, PT, R12.reuse, R29, PT ;  /* 0x0000001d0c00720c */ /* 0x040fe20003f64070 */
[--C-:B------:R-:W-:Y:S01]  /*0b00*/  @!P5 IMAD.IADD R21, R21, 0x1, -R12.reuse ;  /* 0x000000011515d824 */ /* 0x100fe200078e0a0c */
[C---:B------:R-:W-:Y:S01]  /*0b10*/  ISETP.GT.U32.AND P5, PT, R12.reuse, R31, PT ;  /* 0x0000001f0c00720c */ /* 0x040fe20003fa4070 */
[--C-:B------:R-:W-:Y:S01]  /*0b20*/  @!P6 IMAD.IADD R19, R19, 0x1, -R12.reuse ;  /* 0x000000011313e824 */ /* 0x100fe200078e0a0c */
[----:B------:R-:W-:Y:S01]  /*0b30*/  ISETP.GT.U32.AND P6, PT, R12, R15, PT ;  /* 0x0000000f0c00720c */ /* 0x000fe20003fc4070 */
[C---:B------:R-:W-:Y:S01]  /*0b40*/  IMAD.SHL.U32 R3, R0.reuse, 0x40, RZ ;  /* 0x0000004000037824 */ /* 0x040fe200078e00ff */
[----:B------:R-:W-:Y:S01]  /*0b50*/  LOP3.LUT R4, R0, 0x40, RZ, 0xc0, !PT ;  /* 0x0000004000047812 */ /* 0x000fe200078ec0ff */
[--C-:B------:R-:W-:Y:S01]  /*0b60*/  @!P4 IMAD.IADD R25, R25, 0x1, -R12.reuse ;  /* 0x000000011919c824 */ /* 0x100fe200078e0a0c */
[----:B------:R-:W-:Y:S01]  /*0b70*/  ISETP.GT.U32.AND P4, PT, R12, R17, PT ;  /* 0x000000110c00720c */ /* 0x000fe20003f84070 */
[--C-:B------:R-:W-:Y:S01]  /*0b80*/  @!P2 IMAD.IADD R14, R14, 0x1, -R13.reuse ;  /* 0x000000010e0ea824 */ /* 0x100fe200078e0a0d */
[C---:B------:R-:W-:Y:S01]  /*0b90*/  ISETP.GT.U32.AND P2, PT, R12.reuse, R19, PT ;  /* 0x000000130c00720c */ /* 0x040fe20003f44070 */
[--C-:B------:R-:W-:Y:S01]  /*0ba0*/  @!P1 IMAD.IADD R27, R27, 0x1, -R12.reuse ;  /* 0x000000011b1b9824 */ /* 0x100fe200078e0a0c */
[C---:B------:R-:W-:Y:S01]  /*0bb0*/  ISETP.GT.U32.AND P1, PT, R12.reuse, R21, PT ;  /* 0x000000150c00720c */ /* 0x040fe20003f24070 */
[--C-:B------:R-:W-:Y:S01]  /*0bc0*/  @!P3 IMAD.IADD R29, R29, 0x1, -R12.reuse ;  /* 0x000000011d1db824 */ /* 0x100fe200078e0a0c */
[----:B------:R-:W-:Y:S01]  /*0bd0*/  ISETP.GT.U32.AND P3, PT, R13, R14, PT ;  /* 0x0000000e0d00720c */ /* 0x000fe20003f64070 */
[--C-:B------:R-:W-:Y:S01]  /*0be0*/  @!P5 IMAD.IADD R31, R31, 0x1, -R12.reuse ;  /* 0x000000011f1fd824 */ /* 0x100fe200078e0a0c */
[----:B------:R-:W-:Y:S01]  /*0bf0*/  ISETP.GT.U32.AND P5, PT, R12, R25, PT ;  /* 0x000000190c00720c */ /* 0x000fe20003fa4070 */
[--C-:B------:R-:W-:Y:S01]  /*0c00*/  @!P6 IMAD.IADD R15, R15, 0x1, -R12.reuse ;  /* 0x000000010f0fe824 */ /* 0x100fe200078e0a0c */
[----:B------:R-:W-:Y:S01]  /*0c10*/  LOP3.LUT R16, R3, 0x1c0, RZ, 0xc0, !PT ;  /* 0x000001c003107812 */ /* 0x000fe200078ec0ff */
[----:B------:R-:W-:Y:S01]  /*0c20*/  IMAD.SHL.U32 R2, R0, 0x2, RZ ;  /* 0x0000000200027824 */ /* 0x000fe200078e00ff */
[C---:B------:R-:W-:Y:S01]  /*0c30*/  ISETP.GT.U32.AND P6, PT, R12.reuse, R31, PT ;  /* 0x0000001f0c00720c */ /* 0x040fe20003fc4070 */
[--C-:B------:R-:W-:Y:S01]  /*0c40*/  @!P4 IMAD.IADD R17, R17, 0x1, -R12.reuse ;  /* 0x000000011111c824 */ /* 0x100fe200078e0a0c */
[----:B------:R-:W-:Y:S01]  /*0c50*/  ISETP.GT.U32.AND P4, PT, R12, R27, PT ;  /* 0x0000001b0c00720c */ /* 0x000fe20003f84070 */
[--C-:B------:R-:W-:Y:S01]  /*0c60*/  @!P2 IMAD.IADD R19, R19, 0x1, -R12.reuse ;  /* 0x000000011313a824 */ /* 0x100fe200078e0a0c */
[----:B------:R-:W-:Y:S01]  /*0c70*/  ISETP.NE.AND P2, PT, R22, RZ, PT ;  /* 0x000000ff1600720c */ /* 0x000fe20003f45270 */
[--C-:B------:R-:W-:Y:S01]  /*0c80*/  @!P1 IMAD.IADD R21, R21, 0x1, -R12.reuse ;  /* 0x0000000115159824 */ /* 0x100fe200078e0a0c */
[----:B------:R-:W-:Y:S01]  /*0c90*/  ISETP.GT.U32.AND P1, PT, R12, R29, PT ;  /* 0x0000001d0c00720c */ /* 0x000fe20003f24070 */
[----:B------:R-:W-:Y:S01]  /*0ca0*/  @!P3 IMAD.IADD R14, R14, 0x1, -R13 ;  /* 0x000000010e0eb824 */ /* 0x000fe200078e0a0d */
[----:B------:R-:W-:Y:S01]  /*0cb0*/  ISETP.GE.AND P3, PT, R33, RZ, PT ;  /* 0x000000ff2100720c */ /* 0x000fe20003f66270 */
[----:B------:R-:W-:Y:S01]  /*0cc0*/  @!P5 IMAD.IADD R25, R25, 0x1, -R12 ;  /* 0x000000011919d824 */ /* 0x000fe200078e0a0c */
[----:B------:R-:W-:Y:S01]  /*0cd0*/  ISETP.GE.AND P5, PT, R32, RZ, PT ;  /* 0x000000ff2000720c */ /* 0x000fe20003fa6270 */
[----:B------:R-:W-:Y:S01]  /*0ce0*/  @!P0 IMAD.MOV R14, RZ, RZ, -R14 ;  /* 0x000000ffff0e8224 */ /* 0x000fe200078e0a0e */
[----:B------:R-:W-:Y:S01]  /*0cf0*/  ISETP.GE.AND P0, PT, R11, RZ, PT ;  /* 0x000000ff0b00720c */ /* 0x000fe20003f06270 */
[--C-:B------:R-:W-:Y:S01]  /*0d00*/  @!P6 IMAD.IADD R31, R31, 0x1, -R12.reuse ;  /* 0x000000011f1fe824 */ /* 0x100fe200078e0a0c */
[----:B------:R-:W-:Y:S01]  /*0d10*/  LOP3.LUT R35, R2, 0x10, RZ, 0xc0, !PT ;  /* 0x0000001002237812 */ /* 0x000fe200078ec0ff */
[--C-:B------:R-:W-:Y:S01]  /*0d20*/  @!P4 IMAD.IADD R27, R27, 0x1, -R12.reuse ;  /* 0x000000011b1bc824 */ /* 0x100fe200078e0a0c */
[----:B------:R-:W-:Y:S01]  /*0d30*/  ISETP.GE.AND P4, PT, R10, RZ, PT ;  /* 0x000000ff0a00720c */ /* 0x000fe20003f86270 */
[----:B------:R-:W-:Y:S01]  /*0d40*/  IMAD.SHL.U32 R5, R0, 0x8, RZ ;  /* 0x0000000800057824 */ /* 0x000fe200078e00ff */
[----:B------:R-:W-:Y:S01]  /*0d50*/  @!P2 LOP3.LUT R14, RZ, R22, RZ, 0x33, !PT ;  /* 0x00000016ff0ea212 */ /* 0x000fe200078e33ff */
[----:B------:R-:W-:Y:S01]  /*0d60*/  @!P1 IMAD.IADD R29, R29, 0x1, -R12 ;  /* 0x000000011d1d9824 */ /* 0x000fe200078e0a0c */
[----:B------:R-:W-:Y:S01]  /*0d70*/  ISETP.GE.AND P2, PT, R9, RZ, PT ;  /* 0x000000ff0900720c */ /* 0x000fe20003f46270 */
[----:B------:R-:W-:Y:S01]  /*0d80*/  @!P3 IMAD.MOV R15, RZ, RZ, -R15 ;  /* 0x000000ffff0fb224 */ /* 0x000fe200078e0a0f */
[----:B------:R-:W-:Y:S01]  /*0d90*/  ISETP.GE.AND P1, PT, R8, RZ, PT ;  /* 0x000000ff0800720c */ /* 0x000fe20003f26270 */
[----:B------:R-:W-:Y:S01]  /*0da0*/  @!P5 IMAD.MOV R17, RZ, RZ, -R17 ;  /* 0x000000ffff11d224 */ /* 0x000fe200078e0a11 */
[----:B------:R-:W-:Y:S01]  /*0db0*/  ISETP.GE.AND P3, PT, R7, RZ, PT ;  /* 0x000000ff0700720c */ /* 0x000fe20003f66270 */
[----:B------:R-:W-:Y:S01]  /*0dc0*/  @!P0 IMAD.MOV R21, RZ, RZ, -R21 ;  /* 0x000000ffff158224 */ /* 0x000fe200078e0a15 */
[----:B------:R-:W-:Y:S01]  /*0dd0*/  ISETP.GE.AND P5, PT, R6, RZ, PT ;  /* 0x000000ff0600720c */ /* 0x000fe20003fa6270 */
[----:B------:R-:W-:Y:S01]  /*0de0*/  IMAD R14, R14, UR5, RZ ;  /* 0x000000050e0e7c24 */ /* 0x000fe2000f8e02ff */
[----:B------:R-:W-:Y:S01]  /*0df0*/  ISETP.NE.AND P0, PT, R23, RZ, PT ;  /* 0x000000ff1700720c */ /* 0x000fe20003f05270 */
[----:B------:R-:W-:Y:S01]  /*0e00*/  @!P4 IMAD.MOV R19, RZ, RZ, -R19 ;  /* 0x000000ffff13c224 */ /* 0x000fe200078e0a13 */
[----:B------:R-:W-:Y:S01]  /*0e10*/  LOP3.LUT R12, RZ, R23, RZ, 0x33, !PT ;  /* 0x00000017ff0c7212 */ /* 0x000fe200078e33ff */
[----:B------:R-:W-:Y:S01]  /*0e20*/  ULDC UR5, c[0x0][0x240] ;  /* 0x0000900000057ab9 */ /* 0x000fe20000000800 */
[----:B------:R-:W-:Y:S01]  /*0e30*/  LOP3.LUT R37, R16, 0x30, R5, 0xf8, !PT ;  /* 0x0000003010257812 */ /* 0x000fe200078ef805 */
[----:B------:R-:W-:Y:S01]  /*0e40*/  @!P2 IMAD.MOV R25, RZ, RZ, -R25 ;  /* 0x000000ffff19a224 */ /* 0x000fe200078e0a19 */
[----:B------:R-:W-:Y:S01]  /*0e50*/  SEL R15, R12, R15, !P0 ;  /* 0x0000000f0c0f7207 */ /* 0x000fe20004000000 */
[----:B------:R-:W-:Y:S01]  /*0e60*/  @!P1 IMAD.MOV R27, RZ, RZ, -R27 ;  /* 0x000000ffff1b9224 */ /* 0x000fe200078e0a1b */
[----:B------:R-:W-:Y:S01]  /*0e70*/  LEA R68, P1, R14, UR8, 0x1 ;  /* 0x000000080e447c11 */ /* 0x000fe2000f8208ff */
[----:B------:R-:W-:Y:S01]  /*0e80*/  @!P3 IMAD.MOV R29, RZ, RZ, -R29 ;  /* 0x000000ffff1db224 */ /* 0x000fe200078e0a1d */
[C---:B------:R-:W-:Y:S01]  /*0e90*/  SEL R17, R12.reuse, R17, !P0 ;  /* 0x000000110c117207 */ /* 0x040fe20004000000 */
[----:B------:R-:W-:Y:S01]  /*0ea0*/  @!P5 IMAD.MOV R31, RZ, RZ, -R31 ;  /* 0x000000ffff1fd224 */ /* 0x000fe200078e0a1f */
[C---:B------:R-:W-:Y:S01]  /*0eb0*/  SEL R21, R12.reuse, R21, !P0 ;  /* 0x000000150c157207 */ /* 0x040fe20004000000 */
[----:B------:R-:W-:Y:S01]  /*0ec0*/  IMAD R15, R15, UR5, RZ ;  /* 0x000000050f0f7c24 */ /* 0x000fe2000f8e02ff */
[----:B------:R-:W-:Y:S01]  /*0ed0*/  SEL R19, R12, R19, !P0 ;  /* 0x000000130c137207 */ /* 0x000fe20004000000 */
[----:B------:R-:W-:Y:S01]  /*0ee0*/  IMAD.SHL.U32 R20, R0, 0x10, RZ ;  /* 0x0000001000147824 */ /* 0x000fe200078e00ff */
[C---:B------:R-:W-:Y:S01]  /*0ef0*/  SEL R25, R12.reuse, R25, !P0 ;  /* 0x000000190c197207 */ /* 0x040fe20004000000 */
[----:B------:R-:W-:Y:S01]  /*0f00*/  IMAD R17, R17, UR5, RZ ;  /* 0x0000000511117c24 */ /* 0x000fe2000f8e02ff */
[C---:B------:R-:W-:Y:S01]  /*0f10*/  SEL R27, R12.reuse, R27, !P0 ;  /* 0x0000001b0c1b7207 */ /* 0x040fe20004000000 */
[----:B------:R-:W-:Y:S01]  /*0f20*/  IMAD R19, R19, UR5, RZ ;  /* 0x0000000513137c24 */ /* 0x000fe2000f8e02ff */
[C---:B------:R-:W-:Y:S01]  /*0f30*/  SEL R29, R12.reuse, R29, !P0 ;  /* 0x0000001d0c1d7207 */ /* 0x040fe20004000000 */
[----:B------:R-:W-:Y:S01]  /*0f40*/  IMAD R21, R21, UR5, RZ ;  /* 0x0000000515157c24 */ /* 0x000fe2000f8e02ff */
[----:B------:R-:W-:Y:S01]  /*0f50*/  SEL R12, R12, R31, !P0 ;  /* 0x0000001f0c0c7207 */ /* 0x000fe20004000000 */
[----:B------:R-:W-:Y:S01]  /*0f60*/  IMAD R25, R25, UR5, RZ ;  /* 0x0000000519197c24 */ /* 0x000fe2000f8e02ff */
[----:B------:R-:W-:Y:S01]  /*0f70*/  LEA.HI.X.SX32 R69, R14, UR9, 0x1, P1 ;  /* 0x000000090e457c11 */ /* 0x000fe200088f0eff */
[----:B------:R-:W-:Y:S01]  /*0f80*/  ULDC.64 UR8, c[0x0][0x218] ;  /* 0x0000860000087ab9 */ /* 0x000fe20000000a00 */
[----:B------:R-:W-:Y:S01]  /*0f90*/  LEA.HI R16, R4, R35, RZ, 0x1f ;  /* 0x0000002304107211 */ /* 0x000fe200078ff8ff */
[----:B------:R-:W-:Y:S01]  /*0fa0*/  IMAD R12, R12, UR5, RZ ;  /* 0x000000050c0c7c24 */ /* 0x000fe2000f8e02ff */
[----:B------:R-:W-:Y:S01]  /*0fb0*/  LEA R66, P6, R15, UR8, 0x1 ;  /* 0x000000080f427c11 */ /* 0x000fe2000f8c08ff */
[----:B------:R-:W0:Y:S01]  /*0fc0*/  LDC R14, c[0x0][0x23c] ;  /* 0x00008f00ff0e7b82 */ /* 0x000e220000000800 */
[----:B------:R-:W-:Y:S01]  /*0fd0*/  LOP3.LUT R35, R37, R16, RZ, 0x3c, !PT ;  /* 0x0000001025237212 */ /* 0x000fe200078e3cff */
[----:B------:R-:W-:Y:S01]  /*0fe0*/  IMAD R27, R27, UR5, RZ ;  /* 0x000000051b1b7c24 */ /* 0x000fe2000f8e02ff */
[----:B------:R-:W-:Y:S01]  /*0ff0*/  LOP3.LUT R20, R20, 0x200, RZ, 0xc0, !PT ;  /* 0x0000020014147812 */ /* 0x000fe200078ec0ff */
[----:B------:R-:W-:Y:S01]  /*1000*/  IMAD.SHL.U32 R18, R0, 0x20, RZ ;  /* 0x0000002000127824 */ /* 0x000fe200078e00ff */
[----:B------:R-:W-:Y:S01]  /*1010*/  LOP3.LUT R37, R37, 0x30, R2, 0x78, !PT ;  /* 0x0000003025257812 */ /* 0x000fe200078e7802 */
[----:B------:R-:W-:Y:S01]  /*1020*/  IMAD R29, R29, UR5, RZ ;  /* 0x000000051d1d7c24 */ /* 0x000fe2000f8e02ff */
[----:B------:R-:W-:-:S02]  /*1030*/  LEA.HI.X.SX32 R67, R15, UR9, 0x1, P6 ;  /* 0x000000090f437c11 */ /* 0x000fc4000b0f0eff */
[----:B------:R-:W-:Y:S02]  /*1040*/  CS2R R22, SRZ ;  /* 0x0000000000167805 */ /* 0x000fe4000001ff00 */
[C---:B------:R-:W-:Y:S01]  /*1050*/  LEA R16, P6, R12.reuse, UR8, 0x1 ;  /* 0x000000080c107c11 */ /* 0x040fe2000f8c08ff */
[----:B------:R-:W-:Y:S01]  /*1060*/  ULDC UR5, c[0x0][0x230] ;  /* 0x00008c0000057ab9 */ /* 0x000fe20000000800 */
[----:B------:R-:W-:Y:S02]  /*1070*/  IADD3 R42, R37, UR4, R20 ;  /* 0x00000004252a7c10 */ /* 0x000fe4000fffe014 */
[----:B------:R-:W-:Y:S02]  /*1080*/  LEA.HI.X.SX32 R37, R12, UR9, 0x1, P6 ;  /* 0x000000090c257c11 */ /* 0x000fe4000b0f0eff */
[----:B------:R-:W-:Y:S02]  /*1090*/  SHF.R.S32.HI R12, RZ, 0x6, R0 ;  /* 0x00000006ff0c7819 */ /* 0x000fe40000011400 */
[----:B------:R-:W-:-:S02]  /*10a0*/  LEA R64, P5, R17, UR8, 0x1 ;  /* 0x0000000811407c11 */ /* 0x000fc4000f8a08ff */
[----:B------:R-:W-:Y:S02]  /*10b0*/  SGXT R12, R12, 0x1 ;  /* 0x000000010c0c781a */ /* 0x000fe40000000200 */
[----:B------:R-:W-:Y:S02]  /*10c0*/  LEA R60, P3, R19, UR8, 0x1 ;  /* 0x00000008133c7c11 */ /* 0x000fe4000f8608ff */
[----:B------:R-:W-:Y:S01]  /*10d0*/  LOP3.LUT R49, R12, 0x90, RZ, 0xc0, !PT ;  /* 0x000000900c317812 */ /* 0x000fe200078ec0ff */
[----:B0-----:R-:W-:Y:S01]  /*10e0*/  IMAD R43, R43, R14, RZ ;  /* 0x0000000e2b2b7224 */ /* 0x001fe200078e02ff */
[----:B------:R-:W-:Y:S01]  /*10f0*/  LEA.HI.X.SX32 R65, R17, UR9, 0x1, P5 ;  /* 0x0000000911417c11 */ /* 0x000fe2000a8f0eff */
[----:B------:R-:W-:Y:S01]  /*1100*/  IMAD.SHL.U32 R53, R14, 0x20, RZ ;  /* 0x000000200e357824 */ /* 0x000fe200078e00ff */
[----:B------:R-:W-:Y:S02]  /*1110*/  LEA.HI.X.SX32 R61, R19, UR9, 0x1, P3 ;  /* 0x00000009133d7c11 */ /* 0x000fe400098f0eff */
[----:B------:R-:W-:-:S02]  /*1120*/  LOP3.LUT R19, R47, 0x14, RZ, 0xfc, !PT ;  /* 0x000000142f137812 */ /* 0x000fc400078efcff */
[C---:B------:R-:W-:Y:S02]  /*1130*/  LOP3.LUT R17, R47.reuse, 0x10, RZ, 0xfc, !PT ;  /* 0x000000102f117812 */ /* 0x040fe400078efcff */
[----:B------:R-:W-:Y:S01]  /*1140*/  LOP3.LUT R15, R47, 0x8, RZ, 0xfc, !PT ;  /* 0x000000082f0f7812 */ /* 0x000fe200078efcff */
[-C--:B------:R-:W-:Y:S01]  /*1150*/  IMAD R54, R19, R48.reuse, RZ ;  /* 0x0000003013367224 */ /* 0x080fe200078e02ff */
[----:B------:R-:W-:Y:S01]  /*1160*/  LOP3.LUT R13, R47, 0x4, RZ, 0xfc, !PT ;  /* 0x000000042f0d7812 */ /* 0x000fe200078efcff */
[-C--:B------:R-:W-:Y:S01]  /*1170*/  IMAD R52, R17, R48.reuse, RZ ;  /* 0x0000003011347224 */ /* 0x080fe200078e02ff */
[----:B------:R-:W-:Y:S01]  /*1180*/  LEA R62, P4, R21, UR8, 0x1 ;  /* 0x00000008153e7c11 */ /* 0x000fe2000f8808ff */
[-C--:B------:R-:W-:Y:S01]  /*1190*/  IMAD R46, R15, R48.reuse, RZ ;  /* 0x000000300f2e7224 */ /* 0x080fe200078e02ff */
[----:B------:R-:W-:Y:S01]  /*11a0*/  LEA R58, P2, R25, UR8, 0x1 ;  /* 0x00000008193a7c11 */ /* 0x000fe2000f8408ff */
[-C--:B------:R-:W-:Y:S01]  /*11b0*/  IMAD R47, R47, R48.reuse, RZ ;  /* 0x000000302f2f7224 */ /* 0x080fe200078e02ff */
[----:B------:R-:W-:Y:S01]  /*11c0*/  LEA R40, P1, R27, UR8, 0x1 ;  /* 0x000000081b287c11 */ /* 0x000fe2000f8208ff */
[----:B------:R-:W-:Y:S01]  /*11d0*/  IMAD R50, R13, R48, RZ ;  /* 0x000000300d327224 */ /* 0x000fe200078e02ff */
[----:B------:R-:W-:Y:S01]  /*11e0*/  LOP3.LUT R18, R18, 0x200, RZ, 0xc0, !PT ;  /* 0x0000020012127812 */ /* 0x000fe200078ec0ff */
[----:B------:R-:W-:Y:S01]  /*11f0*/  IMAD.SHL.U32 R48, R48, 0x20, RZ ;  /* 0x0000002030307824 */ /* 0x000fe200078e00ff */
[----:B------:R-:W-:-:S02]  /*1200*/  LEA R38, P0, R29, UR8, 0x1 ;  /* 0x000000081d267c11 */ /* 0x000fc4000f8008ff */
[----:B------:R-:W-:Y:S02]  /*1210*/  LOP3.LUT R49, R49, 0x7e, R2, 0x78, !PT ;  /* 0x0000007e31317812 */ /* 0x000fe400078e7802 */
[----:B------:R-:W-:Y:S02]  /*1220*/  LEA.HI.X.SX32 R63, R21, UR9, 0x1, P4 ;  /* 0x00000009153f7c11 */ /* 0x000fe4000a0f0eff */
[----:B------:R-:W-:Y:S02]  /*1230*/  CS2R R20, SRZ ;  /* 0x0000000000147805 */ /* 0x000fe4000001ff00 */
[----:B------:R-:W-:Y:S02]  /*1240*/  LEA.HI.X.SX32 R59, R25, UR9, 0x1, P2 ;  /* 0x00000009193b7c11 */ /* 0x000fe400090f0eff */
[----:B------:R-:W-:Y:S02]  /*1250*/  CS2R R24, SRZ ;  /* 0x0000000000187805 */ /* 0x000fe4000001ff00 */
[----:B------:R-:W-:-:S02]  /*1260*/  LEA.HI.X.SX32 R41, R27, UR9, 0x1, P1 ;  /* 0x000000091b297c11 */ /* 0x000fc400088f0eff */
[----:B------:R-:W-:Y:S02]  /*1270*/  CS2R R26, SRZ ;  /* 0x00000000001a7805 */ /* 0x000fe4000001ff00 */
[----:B------:R-:W-:Y:S02]  /*1280*/  IADD3 R35, R35, UR4, R18 ;  /* 0x0000000423237c10 */ /* 0x000fe4000fffe012 */
[----:B------:R-:W-:Y:S02]  /*1290*/  LEA.HI.X.SX32 R39, R29, UR9, 0x1, P0 ;  /* 0x000000091d277c11 */ /* 0x000fe400080f0eff */
[----:B------:R-:W-:-:S07]  /*12a0*/  LOP3.LUT R44, R49, 0x20, RZ, 0x3c, !PT ;  /* 0x00000020312c7812 */ /* 0x000fce00078e3cff */
.L_x_1:
[----:B------:R-:W-:Y:S01]  /*12b0*/  SHF.R.U32.HI R17, RZ, 0x5, R0 ;  /* 0x00000005ff117819 */ /* 0x000fe20000011600 */
[----:B------:R-:W-:Y:S01]  /*12c0*/  IMAD.WIDE R28, R47, 0x2, R68 ;  /* 0x000000022f1c7825 */ /* 0x000fe200078e0244 */
[----:B------:R-:W-:Y:S02]  /*12d0*/  PRMT R18, RZ, 0x7610, R18 ;  /* 0x00007610ff127816 */ /* 0x000fe40000000012 */
[----:B------:R-:W-:-:S04]  /*12e0*/  SGXT.U32 R17, R17, 0x2 ;  /* 0x000000021111781a */ /* 0x000fc80000000000 */
[C---:B------:R-:W-:Y:S02]  /*12f0*/  ISETP.GE.AND P0, PT, R17.reuse, UR5, PT ;  /* 0x0000000511007c0c */ /* 0x040fe4000bf06270 */
[----:B------:R-:W-:-:S04]  /*1300*/  LOP3.LUT R12, R17, 0x4, RZ, 0xfc, !PT ;  /* 0x00000004110c7812 */ /* 0x000fc800078efcff */
[----:B------:R-:W-:Y:S02]  /*1310*/  ISETP.GE.AND P1, PT, R12, UR5, PT ;  /* 0x000000050c007c0c */ /* 0x000fe4000bf26270 */
[----:B------:R-:W-:-:S05]  /*1320*/  LOP3.LUT R12, R17, 0x8, RZ, 0xfc, !PT ;  /* 0x00000008110c7812 */ /* 0x000fca00078efcff */
[----:B------:R0:W2:Y:S01]  /*1330*/  @!P0 LDG.E.U16 R18, desc[UR6][R28.64] ;  /* 0x000000061c128981 */ /* 0x0000a2000c1e1500 */
[----:B------:R-:W-:Y:S01]  /*1340*/  ISETP.GE.AND P0, PT, R12, UR5, PT ;  /* 0x000000050c007c0c */ /* 0x000fe2000bf06270 */
[----:B------:R-:W-:Y:S01]  /*1350*/  IMAD.WIDE R12, R46, 0x2, R68 ;  /* 0x000000022e0c7825 */ /* 0x000fe200078e0244 */
[----:B------:R-:W-:Y:S02]  /*1360*/  PRMT R36, RZ, 0x7610, R36 ;  /* 0x00007610ff247816 */ /* 0x000fe40000000024 */
[----:B------:R-:W-:Y:S01]  /*1370*/  LOP3.LUT R19, R17, 0xc, RZ, 0xfc, !PT ;  /* 0x0000000c11137812 */ /* 0x000fe200078efcff */
[----:B------:R-:W-:Y:S01]  /*1380*/  IMAD.WIDE R14, R50, 0x2, R68 ;  /* 0x00000002320e7825 */ /* 0x000fe200078e0244 */
[----:B------:R-:W-:Y:S02]  /*1390*/  PRMT R31, RZ, 0x7610, R31 ;  /* 0x00007610ff1f7816 */ /* 0x000fe4000000001f */
[----:B0-----:R-:W-:-:S04]  /*13a0*/  PRMT R29, RZ, 0x7610, R29 ;  /* 0x00007610ff1d7816 */ /* 0x001fc8000000001d */
[----:B------:R-:W3:Y:S04]  /*13b0*/  @!P1 LDG.E.U16 R31, desc[UR6][R14.64] ;  /* 0x000000060e1f9981 */ /* 0x000ee8000c1e1500 */
[----:B------:R0:W4:Y:S01]  /*13c0*/  @!P0 LDG.E.U16 R36, desc[UR6][R12.64] ;  /* 0x000000060c248981 */ /* 0x000122000c1e1500 */
[----:B------:R-:W-:Y:S02]  /*13d0*/  ISETP.GE.AND P0, PT, R19, UR5, PT ;  /* 0x0000000513007c0c */ /* 0x000fe4000bf06270 */
[----:B------:R-:W-:-:S04]  /*13e0*/  LOP3.LUT R19, R17, 0x10, RZ, 0xfc, !PT ;  /* 0x0000001011137812 */ /* 0x000fc800078efcff */
[----:B------:R-:W-:Y:S01]  /*13f0*/  ISETP.GE.AND P1, PT, R19, UR5, PT ;  /* 0x0000000513007c0c */ /* 0x000fe2000bf26270 */
[----:B0-----:R-:W-:Y:S01]  /*1400*/  IMAD.WIDE R12, R45, 0x2, R68 ;  /* 0x000000022d0c7825 */ /* 0x001fe200078e0244 */
[----:B------:R-:W-:Y:S02]  /*1410*/  LOP3.LUT R19, R17, 0x14, RZ, 0xfc, !PT ;  /* 0x0000001411137812 */ /* 0x000fe400078efcff */
[----:B------:R-:W-:Y:S01]  /*1420*/  PRMT R30, RZ, 0x7610, R30 ;  /* 0x00007610ff1e7816 */ /* 0x000fe2000000001e */
[----:B------:R-:W-:Y:S02]  /*1430*/  IMAD.WIDE R14, R52, 0x2, R68 ;  /* 0x00000002340e7825 */ /* 0x000fe400078e0244 */
[----:B------:R0:W5:Y:S01]  /*1440*/  @!P0 LDG.E.U16 R29, desc[UR6][R12.64] ;  /* 0x000000060c1d8981 */ /* 0x000162000c1e1500 */
[----:B------:R-:W-:Y:S02]  /*1450*/  ISETP.GE.AND P0, PT, R19, UR5, PT ;  /* 0x0000000513007c0c */ /* 0x000fe4000bf06270 */
[----:B------:R-:W-:-:S03]  /*1460*/  LOP3.LUT R17, R17, 0x18, RZ, 0xfc, !PT ;  /* 0x0000001811117812 */ /* 0x000fc600078efcff */
[----:B------:R-:W3:Y:S01]  /*1470*/  @!P1 LDG.E.U16 R30, desc[UR6][R14.64] ;  /* 0x000000060e1e9981 */ /* 0x000ee2000c1e1500 */
[----:B------:R-:W-:Y:S02]  /*1480*/  ISETP.GE.AND P1, PT, R17, UR5, PT ;  /* 0x0000000511007c0c */ /* 0x000fe4000bf26270 */
[----:B------:R-:W-:Y:S01]  /*1490*/  PRMT R17, RZ, 0x7610, R17 ;  /* 0x00007610ff117816 */ /* 0x000fe20000000011 */
[----:B0-----:R-:W-:Y:S01]  /*14a0*/  IMAD.WIDE R12, R54, 0x2, R68 ;  /* 0x00000002360c7825 */ /* 0x001fe200078e0244 */
[----:B------:R-:W-:-:S04]  /*14b0*/  PRMT R28, RZ, 0x7610, R28 ;  /* 0x00007610ff1c7816 */ /* 0x000fc8000000001c */
[----:B------:R0:W5:Y:S02]  /*14c0*/  @!P0 LDG.E.U16 R17, desc[UR6][R12.64] ;  /* 0x000000060c118981 */ /* 0x000164000c1e1500 */
[----:B0-----:R-:W-:-:S05]  /*14d0*/  IMAD.WIDE R12, R55, 0x2, R68 ;  /* 0x00000002370c7825 */ /* 0x001fca00078e0244 */
[----:B------:R-:W5:Y:S01]  /*14e0*/  @!P1 LDG.E.U16 R28, desc[UR6][R12.64] ;  /* 0x000000060c1c9981 */ /* 0x000f62000c1e1500 */
[----:B------:R-:W-:Y:S02]  /*14f0*/  LEA.HI R14, R0, 0x1c, RZ, 0x1b ;  /* 0x0000001c000e7811 */ /* 0x000fe400078fd8ff */
[----:B------:R-:W-:Y:S02]  /*1500*/  PRMT R19, RZ, 0x7610, R19 ;  /* 0x00007610ff137816 */ /* 0x000fe40000000013 */
[----:B------:R-:W-:Y:S01]  /*1510*/  ISETP.GE.AND P0, PT, R14, UR5, PT ;  /* 0x000000050e007c0c */ /* 0x000fe2000bf06270 */
[----:B------:R-:W-:-:S12]  /*1520*/  IMAD.WIDE R14, R56, 0x2, R68 ;  /* 0x00000002380e7825 */ /* 0x000fd800078e0244 */
[----:B------:R0:W5:Y:S01]  /*1530*/  @!P0 LDG.E.U16 R19, desc[UR6][R14.64] ;  /* 0x000000060e138981 */ /* 0x000162000c1e1500 */
[----:B------:R-:W-:Y:S01]  /*1540*/  LOP3.LUT R57, R0, 0x1f, RZ, 0xc0, !PT ;  /* 0x0000001f00397812 */ /* 0x000fe200078ec0ff */
[----:B------:R-:W-:Y:S03]  /*1550*/  BAR.SYNC.DEFER_BLOCKING 0x0 ;  /* 0x0000000000007b1d */ /* 0x000fe60000010000 */
[----:B------:R-:W-:Y:S02]  /*1560*/  ISETP.GE.AND P0, PT, R57, UR5, PT ;  /* 0x0000000539007c0c */ /* 0x000fe4000bf06270 */
[----:B------:R-:W-:Y:S01]  /*1570*/  PRMT R57, RZ, 0x7610, R57 ;  /* 0x00007610ff397816 */ /* 0x000fe20000000039 */
[----:B0-----:R-:W-:-:S10]  /*1580*/  IMAD.WIDE R14, R43, 0x2, R38 ;  /* 0x000000022b0e7825 */ /* 0x001fd400078e0226 */
[----:B------:R0:W5:Y:S02]  /*1590*/  @!P0 LDG.E.U16 R57, desc[UR6][R14.64] ;  /* 0x000000060e398981 */ /* 0x000164000c1e1500 */
[----:B0-----:R-:W-:Y:S02]  /*15a0*/  IMAD.WIDE R14, R43, 0x2, R40 ;  /* 0x000000022b0e7825 */ /* 0x001fe400078e0228 */
[----:B--2---:R0:W-:Y:S02]  /*15b0*/  STS.U16 [R49+UR4], R18 ;  /* 0x0000001231007988 */ /* 0x0041e40008000404 */
[----:B0-----:R-:W-:-:S06]  /*15c0*/  PRMT R18, RZ, 0x7610, R18 ;  /* 0x00007610ff127816 */ /* 0x001fcc0000000012 */
[----:B------:R0:W2:Y:S04]  /*15d0*/  @!P0 LDG.E.U16 R18, desc[UR6][R14.64] ;  /* 0x000000060e128981 */ /* 0x0000a8000c1e1500 */
[----:B----4-:R1:W-:Y:S02]  /*15e0*/  STS.U16 [R49+UR4+0x200], R36 ;  /* 0x0002002431007988 */ /* 0x0103e40008000404 */
[--C-:B-1----:R-:W-:Y:S01]  /*15f0*/  IMAD.MOV.U32 R36, RZ, RZ, R16.reuse ;  /* 0x000000ffff247224 */ /* 0x102fe200078e0010 */
[----:B------:R-:W-:-:S03]  /*1600*/  PRMT R16, RZ, 0x7610, R16 ;  /* 0x00007610ff107816 */ /* 0x000fc60000000010 */
[----:B------:R-:W-:-:S05]  /*1610*/  IMAD.WIDE R12, R43, 0x2, R36 ;  /* 0x000000022b0c7825 */ /* 0x000fca00078e0224 */
[----:B------:R1:W4:Y:S01]  /*1620*/  @!P0 LDG.E.U16 R16, desc[UR6][R12.64] ;  /* 0x000000060c108981 */ /* 0x000322000c1e1500 */
[----:B0-----:R-:W-:-:S03]  /*1630*/  IMAD.WIDE R14, R43, 0x2, R60 ;  /* 0x000000022b0e7825 */ /* 0x001fc600078e023c */
[----:B---3--:R-:W-:Y:S01]  /*1640*/  STS.U16 [R49+UR4+0x400], R30 ;  /* 0x0004001e31007988 */ /* 0x008fe20008000404 */
[----:B-1----:R-:W-:Y:S02]  /*1650*/  PRMT R12, RZ, 0x7610, R12 ;  /* 0x00007610ff0c7816 */ /* 0x002fe4000000000c */
[----:B------:R-:W-:-:S04]  /*1660*/  PRMT R13, RZ, 0x7610, R13 ;  /* 0x00007610ff0d7816 */ /* 0x000fc8000000000d */
[----:B------:R0:W3:Y:S04]  /*1670*/  @!P0 LDG.E.U16 R12, desc[UR6][R14.64] ;  /* 0x000000060e0c8981 */ /* 0x0000e8000c1e1500 */
[----:B-----5:R1:W-:Y:S04]  /*1680*/  STS.U16 [R49+UR4+0x600], R28 ;  /* 0x0006001c31007988 */ /* 0x0203e80008000404 */
[----:B------:R5:W-:Y:S01]  /*1690*/  STS.U16 [R44+UR4+0x100], R31 ;  /* 0x0001001f2c007988 */ /* 0x000be20008000404 */
[----:B0-----:R-:W-:Y:S01]  /*16a0*/  IMAD.WIDE R14, R43, 0x2, R62 ;  /* 0x000000022b0e7825 */ /* 0x001fe200078e023e */
[----:B-1----:R-:W-:-:S03]  /*16b0*/  PRMT R28, RZ, 0x7610, R28 ;  /* 0x00007610ff1c7816 */ /* 0x002fc6000000001c */
[----:B-----5:R-:W-:Y:S01]  /*16c0*/  IMAD.WIDE R30, R43, 0x2, R58 ;  /* 0x000000022b1e7825 */ /* 0x020fe200078e023a */
[----:B------:R0:W-:Y:S04]  /*16d0*/  STS.U16 [R44+UR4+0x300], R29 ;  /* 0x0003001d2c007988 */ /* 0x0001e80008000404 */
[----:B------:R1:W5:Y:S04]  /*16e0*/  @!P0 LDG.E.U16 R13, desc[UR6][R30.64] ;  /* 0x000000061e0d8981 */ /* 0x000368000c1e1500 */
[----:B------:R1:W-:Y:S01]  /*16f0*/  STS.U16 [R44+UR4+0x500], R17 ;  /* 0x000500112c007988 */ /* 0x0003e20008000404 */
[----:B0-----:R-:W-:-:S03]  /*1700*/  PRMT R29, RZ, 0x7610, R29 ;  /* 0x00007610ff1d7816 */ /* 0x001fc6000000001d */
[----:B------:R0:W5:Y:S01]  /*1710*/  @!P0 LDG.E.U16 R28, desc[UR6][R14.64] ;  /* 0x000000060e1c8981 */ /* 0x000162000c1e1500 */
[----:B-1----:R-:W-:Y:S01]  /*1720*/  IMAD.WIDE R30, R43, 0x2, R64 ;  /* 0x000000022b1e7825 */ /* 0x002fe200078e0240 */
[----:B------:R-:W-:-:S04]  /*1730*/  PRMT R17, RZ, 0x7610, R17 ;  /* 0x00007610ff117816 */ /* 0x000fc80000000011 */
[----:B------:R-:W5:Y:S01]  /*1740*/  @!P0 LDG.E.U16 R29, desc[UR6][R30.64] ;  /* 0x000000061e1d8981 */ /* 0x000f62000c1e1500 */
[----:B0-----:R-:W-:-:S05]  /*1750*/  IMAD.WIDE R14, R43, 0x2, R66 ;  /* 0x000000022b0e7825 */ /* 0x001fca00078e0242 */
[----:B------:R-:W5:Y:S04]  /*1760*/  @!P0 LDG.E.U16 R17, desc[UR6][R14.64] ;  /* 0x000000060e118981 */ /* 0x000f68000c1e1500 */
[----:B------:R-:W-:Y:S01]  /*1770*/  STS.U16 [R44+UR4+0x700], R19 ;  /* 0x000700132c007988 */ /* 0x000fe20008000404 */
[----:B------:R-:W-:-:S05]  /*1780*/  VIADD R51, R51, 0xffffffff ;  /* 0xffffffff33337836 */ /* 0x000fca0000000000 */
[----:B------:R-:W-:Y:S01]  /*1790*/  ISETP.NE.U32.AND P0, PT, R51, RZ, PT ;  /* 0x000000ff3300720c */ /* 0x000fe20003f05070 */
[----:B------:R-:W-:Y:S01]  /*17a0*/  IMAD.WIDE R36, R53, 0x2, R36 ;  /* 0x0000000235247825 */ /* 0x000fe200078e0224 */
[----:B------:R-:W-:-:S03]  /*17b0*/  UIADD3 UR5, UR5, -0x20, URZ ;  /* 0xffffffe005057890 */ /* 0x000fc6000fffe03f */
[----:B------:R-:W-:-:S04]  /*17c0*/  IMAD.WIDE R66, R53, 0x2, R66 ;  /* 0x0000000235427825 */ /* 0x000fc800078e0242 */
[----:B------:R-:W-:-:S04]  /*17d0*/  IMAD.WIDE R64, R53, 0x2, R64 ;  /* 0x0000000235407825 */ /* 0x000fc800078e0240 */
[----:B------:R-:W-:-:S04]  /*17e0*/  IMAD.WIDE R62, R53, 0x2, R62 ;  /* 0x00000002353e7825 */ /* 0x000fc800078e023e */
[----:B------:R-:W-:-:S04]  /*17f0*/  IMAD.WIDE R60, R53, 0x2, R60 ;  /* 0x00000002353c7825 */ /* 0x000fc800078e023c */
[----:B------:R-:W-:-:S04]  /*1800*/  IMAD.WIDE R58, R53, 0x2, R58 ;  /* 0x00000002353a7825 */ /* 0x000fc800078e023a */
[----:B------:R-:W-:-:S04]  /*1810*/  IMAD.WIDE R40, R53, 0x2, R40 ;  /* 0x0000000235287825 */ /* 0x000fc800078e0228 */
[----:B------:R-:W-:-:S04]  /*1820*/  IMAD.WIDE R38, R53, 0x2, R38 ;  /* 0x0000000235267825 */ /* 0x000fc800078e0226 */
[----:B------:R-:W-:Y:S01]  /*1830*/  IMAD.WIDE R68, R48, 0x2, R68 ;  /* 0x0000000230447825 */ /* 0x000fe200078e0244 */
[----:B--2---:R-:W-:Y:S04]  /*1840*/  STS.U16 [R49+UR4+0xa00], R18 ;  /* 0x000a001231007988 */ /* 0x004fe80008000404 */
[----:B----4-:R-:W-:Y:S04]  /*1850*/  STS.U16 [R49+UR4+0x800], R16 ;  /* 0x0008001031007988 */ /* 0x010fe80008000404 */
[----:B---3--:R-:W-:Y:S04]  /*1860*/  STS.U16 [R49+UR4+0xc00], R12 ;  /* 0x000c000c31007988 */ /* 0x008fe80008000404 */
[----:B-----5:R-:W-:Y:S04]  /*1870*/  STS.U16 [R49+UR4+0xe00], R29 ;  /* 0x000e001d31007988 */ /* 0x020fe80008000404 */
[----:B------:R-:W-:Y:S04]  /*1880*/  STS.U16 [R44+UR4+0x900], R57 ;  /* 0x000900392c007988 */ /* 0x000fe80008000404 */
[----:B------:R-:W-:Y:S04]  /*1890*/  STS.U16 [R44+UR4+0xb00], R13 ;  /* 0x000b000d2c007988 */ /* 0x000fe80008000404 */
[----:B------:R-:W-:Y:S04]  /*18a0*/  STS.U16 [R44+UR4+0xd00], R28 ;  /* 0x000d001c2c007988 */ /* 0x000fe80008000404 */
[----:B------:R-:W-:Y:S01]  /*18b0*/  STS.U16 [R44+UR4+0xf00], R17 ;  /* 0x000f00112c007988 */ /* 0x000fe20008000404 */
[----:B------:R-:W-:Y:S06]  /*18c0*/  BAR.SYNC.DEFER_BLOCKING 0x0 ;  /* 0x0000000000007b1d */ /* 0x000fec0000010000 */
[----:B------:R-:W-:Y:S04]  /*18d0*/  LDSM.16.MT88.4 R28, [R35] ;  /* 0x00000000231c783b */ /* 0x000fe80000004200 */
[----:B------:R-:W0:Y:S04]  /*18e0*/  LDSM.16.M88.4 R12, [R42+0x800] ;  /* 0x000800002a0c783b */ /* 0x000e280000000200 */
[----:B------:R-:W1:Y:S01]  /*18f0*/  LDSM.16.M88.4 R16, [R42+0xc00] ;  /* 0x000c00002a10783b */ /* 0x000e620000000200 */
[C---:B0-----:R-:W-:Y:S06]  /*1900*/  HMMA.16816.F32.BF16 R20, R28.reuse, R12, R20 ;  /* 0x0000000c1c14723c */ /* 0x041fec0000041814 */
[----:B-1----:R-:W-:Y:S01]  /*1910*/  HMMA.16816.F32.BF16 R24, R28, R16, R24 ;  /* 0x000000101c18723c */ /* 0x002fe20000041818 */
[----:B------:R-:W0:Y:S06]  /*1920*/  LDSM.16.MT88.4 R28, [R35+0x400] ;  /* 0x00040000231c783b */ /* 0x000e2c0000004200 */
[----:B------:R-:W-:-:S11]  /*1930*/  IMAD.MOV.U32 R16, RZ, RZ, R36 ;  /* 0x000000ffff107224 */ /* 0x000fd600078e0024 */
[C---:B0-----:R-:W-:Y:S06]  /*1940*/  HMMA.16816.F32.BF16 R20, R28.reuse, R14, R20 ;  /* 0x0000000e1c14723c */ /* 0x041fec0000041814 */
[----:B------:R-:W-:Y:S01]  /*1950*/  HMMA.16816.F32.BF16 R24, R28, R18, R24 ;  /* 0x000000121c18723c */ /* 0x000fe20000041818 */
[----:B------:R-:W-:-:S08]  /*1960*/  NOP ;  /* 0x0000000000007918 */ /* 0x000fd00000000000 */
[----:B------:R-:W-:-:S15]  /*1970*/  @P0 BRA `(.L_x_1) ;  /* 0xfffffff8004c0947 */ /* 0x000fde000383ffff */
[----:B------:R-:W-:Y:S02]  /*1980*/  F2FP.BF16.F32.PACK_AB R27, R27, R23 ;  /* 0x000000171b1b723e */ /* 0x000fe400000010ff */
[----:B------:R-:W-:Y:S02]  /*1990*/  F2FP.BF16.F32.PACK_AB R26, R26, R22 ;  /* 0x000000161a1a723e */ /* 0x000fe400000010ff */
[----:B------:R-:W-:Y:S02]  /*19a0*/  F2FP.BF16.F32.PACK_AB R21, R25, R21 ;  /* 0x000000151915723e */ /* 0x000fe400000010ff */
[----:B------:R-:W-:-:S07]  /*19b0*/  F2FP.BF16.F32.PACK_AB R20, R24, R20 ;  /* 0x000000141814723e */ /* 0x000fce00000010ff */
.L_x_0:
[----:B------:R-:W0:Y:S08]  /*19c0*/  S2UR UR5, SR_CgaCtaId ;  /* 0x00000000000579c3 */ /* 0x000e300000008800 */
[----:B------:R-:W-:Y:S01]  /*19d0*/  BAR.SYNC.DEFER_BLOCKING 0x0 ;  /* 0x0000000000007b1d */ /* 0x000fe20000010000 */
[----:B------:R-:W-:Y:S02]  /*19e0*/  ISETP.NE.U32.AND P0, PT, R4, RZ, PT ;  /* 0x000000ff0400720c */ /* 0x000fe40003f05070 */
[----:B------:R-:W-:-:S02]  /*19f0*/  SHF.R.S32.HI R14, RZ, 0x4, R0 ;  /* 0x00000004ff0e7819 */ /* 0x000fc40000011400 */
[----:B------:R-:W-:Y:S01]  /*1a00*/  SEL R13, RZ, 0x404, !P0 ;  /* 0x00000404ff0d7807 */ /* 0x000fe20004000000 */
[----:B------:R-:W-:Y:S01]  /*1a10*/  UMOV UR4, 0x400 ;  /* 0x0000040000047882 */ /* 0x000fe20000000000 */
[----:B------:R-:W-:Y:S01]  /*1a20*/  SHF.R.S32.HI R12, RZ, 0x3, R0 ;  /* 0x00000003ff0c7819 */ /* 0x000fe20000011400 */
[----:B------:R-:W-:Y:S01]  /*1a30*/  ULDC.64 UR10, c[0x0][0x228] ;  /* 0x00008a00000a7ab9 */ /* 0x000fe20000000a00 */
[----:B------:R-:W-:Y:S01]  /*1a40*/  LOP3.LUT R3, R3, 0x40, RZ, 0xc0, !PT ;  /* 0x0000004003037812 */ /* 0x000fe200078ec0ff */
[----:B------:R-:W-:Y:S01]  /*1a50*/  ULDC.64 UR8, c[0x0][0x220] ;  /* 0x0000880000087ab9 */ /* 0x000fe20000000a00 */
[----:B------:R-:W-:Y:S02]  /*1a60*/  LOP3.LUT R0, R0, 0x20, RZ, 0xc0, !PT ;  /* 0x0000002000007812 */ /* 0x000fe400078ec0ff */
[----:B------:R-:W-:Y:S02]  /*1a70*/  LOP3.LUT R2, R13, 0x3c, R2, 0x78, !PT ;  /* 0x0000003c0d027812 */ /* 0x000fe400078e7802 */
[----:B------:R-:W-:Y:S01]  /*1a80*/  SGXT R13, R14, 0x1 ;  /* 0x000000010e0d781a */ /* 0x000fe20000000200 */
[----:B------:R-:W-:Y:S01]  /*1a90*/  IMAD R3, R0, 0x8, R3 ;  /* 0x0000000800037824 */ /* 0x000fe200078e0203 */
[----:B------:R-:W-:-:S02]  /*1aa0*/  SGXT R12, R12, 0x1 ;  /* 0x000000010c0c781a */ /* 0x000fc40000000200 */
[----:B------:R-:W-:Y:S01]  /*1ab0*/  LOP3.LUT R13, R13, 0x404, RZ, 0xc0, !PT ;  /* 0x000004040d0d7812 */ /* 0x000fe200078ec0ff */
[----:B------:R-:W-:Y:S01]  /*1ac0*/  IMAD.IADD R2, R3, 0x1, R2 ;  /* 0x0000000103027824 */ /* 0x000fe200078e0202 */
[----:B------:R-:W-:Y:S01]  /*1ad0*/  LOP3.LUT R12, R12, 0x240, RZ, 0xc0, !PT ;  /* 0x000002400c0c7812 */ /* 0x000fe200078ec0ff */
[----:B0-----:R-:W-:Y:S02]  /*1ae0*/  ULEA UR4, UR5, UR4, 0x18 ;  /* 0x0000000405047291 */ /* 0x001fe4000f8ec03f */
[----:B------:R-:W-:Y:S01]  /*1af0*/  IMAD R13, R0, 0x4, R13 ;  /* 0x00000004000d7824 */ /* 0x000fe200078e020d */
[----:B------:R-:W-:Y:S01]  /*1b00*/  LOP3.LUT R0, R2, 0x40, RZ, 0x3c, !PT ;  /* 0x0000004002007812 */ /* 0x000fe200078e3cff */
[----:B------:R-:W-:Y:S01]  /*1b10*/  ULDC UR5, c[0x0][0x244] ;  /* 0x0000910000057ab9 */ /* 0x000fe20000000800 */
[----:B------:R-:W-:Y:S02]  /*1b20*/  LOP3.LUT R12, R12, 0x38, R5, 0xf8, !PT ;  /* 0x000000380c0c7812 */ /* 0x000fe400078ef805 */
[C---:B------:R-:W-:Y:S01]  /*1b30*/  ISETP.GE.AND P0, PT, R34.reuse, UR10, PT ;  /* 0x0000000a22007c0c */ /* 0x040fe2000bf06270 */
[----:B------:R-:W-:Y:S01]  /*1b40*/  IMAD R34, R34, UR5, RZ ;  /* 0x0000000522227c24 */ /* 0x000fe2000f8e02ff */
[----:B------:R-:W-:Y:S01]  /*1b50*/  LOP3.LUT R12, R13, R12, R4, 0xf6, !PT ;  /* 0x0000000c0d0c7212 */ /* 0x000fe200078ef604 */
[----:B------:R-:W-:Y:S01]  /*1b60*/  STS [R2+UR4], R20 ;  /* 0x0000001402007988 */ /* 0x000fe20008000804 */
[----:B------:R-:W-:Y:S01]  /*1b70*/  ULDC UR5, c[0x0][0x248] ;  /* 0x0000920000057ab9 */ /* 0x000fe20000000800 */
[C---:B------:R-:W-:Y:S01]  /*1b80*/  ISETP.LT.AND P1, PT, R6.reuse, UR11, !P0 ;  /* 0x0000000b06007c0c */ /* 0x040fe2000c721270 */
[----:B------:R-:W-:Y:S01]  /*1b90*/  IMAD R6, R6, UR5, RZ ;  /* 0x0000000506067c24 */ /* 0x000fe2000f8e02ff */
[----:B------:R0:W-:Y:S01]  /*1ba0*/  STS [R2+UR4+0x80], R21 ;  /* 0x0000801502007988 */ /* 0x0001e20008000804 */
[----:B------:R-:W-:Y:S01]  /*1bb0*/  LOP3.LUT R13, R12, 0x4, RZ, 0x3c, !PT ;  /* 0x000000040c0d7812 */ /* 0x000fe200078e3cff */
[----:B------:R-:W-:Y:S01]  /*1bc0*/  IMAD R14, R33, UR5, RZ ;  /* 0x00000005210e7c24 */ /* 0x000fe2000f8e02ff */
[C---:B------:R-:W-:Y:S01]  /*1bd0*/  LEA R15, P2, R34.reuse, UR8, 0x1 ;  /* 0x00000008220f7c11 */ /* 0x040fe2000f8408ff */
[----:B------:R-:W-:Y:S01]  /*1be0*/  STS [R0+UR4+0x200], R26 ;  /* 0x0002001a00007988 */ /* 0x000fe20008000804 */
[C---:B------:R-:W-:Y:S01]  /*1bf0*/  ISETP.LT.AND P4, PT, R7.reuse, UR11, !P0 ;  /* 0x0000000b07007c0c */ /* 0x040fe2000c781270 */
[----:B------:R-:W-:Y:S01]  /*1c00*/  IMAD R7, R7, UR5, RZ ;  /* 0x0000000507077c24 */ /* 0x000fe2000f8e02ff */
[----:B------:R-:W-:Y:S01]  /*1c10*/  LEA.HI.X.SX32 R17, R34, UR9, 0x1, P2 ;  /* 0x0000000922117c11 */ /* 0x000fe200090f0eff */
[----:B------:R1:W-:Y:S01]  /*1c20*/  STS [R0+UR4+0x280], R27 ;  /* 0x0002801b00007988 */ /* 0x0003e20008000804 */
[----:B------:R-:W-:Y:S01]  /*1c30*/  BAR.SYNC.DEFER_BLOCKING 0x0 ;  /* 0x0000000000007b1d */ /* 0x000fe20000010000 */
[----:B0-----:R-:W-:-:S02]  /*1c40*/  LEA R2, P2, R6, R15, 0x1 ;  /* 0x0000000f06027211 */ /* 0x001fc400078408ff */
[C---:B------:R-:W-:Y:S02]  /*1c50*/  LEA R4, P3, R7.reuse, R15, 0x1 ;  /* 0x0000000f07047211 */ /* 0x040fe400078608ff */
[-C--:B------:R-:W-:Y:S01]  /*1c60*/  LEA.HI.X.SX32 R3, R6, R17.reuse, 0x1, P2 ;  /* 0x0000001106037211 */ /* 0x080fe200010f0eff */
[----:B-1----:R-:W-:Y:S01]  /*1c70*/  IMAD R0, R10, UR5, RZ ;  /* 0x000000050a007c24 */ /* 0x002fe2000f8e02ff */
[----:B------:R-:W-:Y:S02]  /*1c80*/  LEA.HI.X.SX32 R5, R7, R17, 0x1, P3 ;  /* 0x0000001107057211 */ /* 0x000fe400018f0eff */
[C---:B------:R-:W-:Y:S01]  /*1c90*/  ISETP.LT.AND P5, PT, R8.reuse, UR11, !P0 ;  /* 0x0000000b08007c0c */ /* 0x040fe2000c7a1270 */
[----:B------:R-:W-:Y:S01]  /*1ca0*/  IMAD R8, R8, UR5, RZ ;  /* 0x0000000508087c24 */ /* 0x000fe2000f8e02ff */
[----:B------:R-:W-:-:S04]  /*1cb0*/  ISETP.LT.AND P3, PT, R10, UR11, !P0 ;  /* 0x0000000b0a007c0c */ /* 0x000fc8000c761270 */
[----:B------:R-:W-:-:S04]  /*1cc0*/  LEA R6, P6, R8, R15, 0x1 ;  /* 0x0000000f08067211 */ /* 0x000fc800078c08ff */
[----:B------:R-:W-:Y:S01]  /*1cd0*/  LEA.HI.X.SX32 R7, R8, R17, 0x1, P6 ;  /* 0x0000001108077211 */ /* 0x000fe200030f0eff */
[----:B------:R-:W0:Y:S04]  /*1ce0*/  LDS R19, [R12+UR4] ;  /* 0x000000040c137984 */ /* 0x000e280008000800 */
[----:B------:R-:W1:Y:S04]  /*1cf0*/  LDS R23, [R13+UR4] ;  /* 0x000000040d177984 */ /* 0x000e680008000800 */
[----:B------:R2:W3:Y:S04]  /*1d00*/  LDS R21, [R12+UR4+0x100] ;  /* 0x000100040c157984 */ /* 0x0004e80008000800 */
[----:B------:R4:W5:Y:S01]  /*1d10*/  LDS R25, [R13+UR4+0x100] ;  /* 0x000100040d197984 */ /* 0x0009620008000800 */
[----:B--2---:R-:W-:-:S02]  /*1d20*/  IMAD R12, R11, UR5, RZ ;  /* 0x000000050b0c7c24 */ /* 0x004fc4000f8e02ff */
[----:B----4-:R-:W-:-:S03]  /*1d30*/  IMAD R13, R32, UR5, RZ ;  /* 0x00000005200d7c24 */ /* 0x010fc6000f8e02ff */
[-C--:B------:R-:W-:Y:S01]  /*1d40*/  LEA R8, P6, R12, R15.reuse, 0x1 ;  /* 0x0000000f0c087211 */ /* 0x080fe200078c08ff */
[----:B0-----:R0:W-:Y:S04]  /*1d50*/  @P1 STG.E.U16 desc[UR6][R2.64], R19 ;  /* 0x0000001302001986 */ /* 0x0011e8000c101506 */
[----:B-1----:R1:W-:Y:S01]  /*1d60*/  @P4 STG.E.U16 desc[UR6][R4.64], R23 ;  /* 0x0000001704004986 */ /* 0x0023e2000c101506 */
[C---:B------:R-:W-:Y:S01]  /*1d70*/  ISETP.LT.AND P4, PT, R9.reuse, UR11, !P0 ;  /* 0x0000000b09007c0c */ /* 0x040fe2000c781270 */
[----:B------:R-:W-:Y:S02]  /*1d80*/  IMAD R9, R9, UR5, RZ ;  /* 0x0000000509097c24 */ /* 0x000fe4000f8e02ff */
[----:B---3--:R2:W-:Y:S03]  /*1d90*/  @P5 STG.E.U16 desc[UR6][R6.64], R21 ;  /* 0x0000001506005986 */ /* 0x0085e6000c101506 */
[----:B0-----:R-:W-:-:S02]  /*1da0*/  LEA R2, P1, R9, R15, 0x1 ;  /* 0x0000000f09027211 */ /* 0x001fc400078208ff */
[----:B------:R-:W-:Y:S02]  /*1db0*/  PRMT R19, R19, 0x7632, R19 ;  /* 0x0000763213137816 */ /* 0x000fe40000000013 */
[C---:B-1----:R-:W-:Y:S02]  /*1dc0*/  LEA R4, P2, R0.reuse, R15, 0x1 ;  /* 0x0000000f00047211 */ /* 0x042fe400078408ff */
[----:B------:R-:W-:Y:S02]  /*1dd0*/  LEA.HI.X.SX32 R3, R9, R17, 0x1, P1 ;  /* 0x0000001109037211 */ /* 0x000fe400008f0eff */
[----:B------:R-:W-:Y:S02]  /*1de0*/  LEA R10, P1, R13, R15, 0x1 ;  /* 0x0000000f0d0a7211 */ /* 0x000fe400078208ff */
[----:B------:R-:W-:Y:S01]  /*1df0*/  LEA.HI.X.SX32 R5, R0, R17, 0x1, P2 ;  /* 0x0000001100057211 */ /* 0x000fe200010f0eff */
[----:B-----5:R2:W-:Y:S01]  /*1e00*/  @P4 STG.E.U16 desc[UR6][R2.64], R25 ;  /* 0x0000001902004986 */ /* 0x0205e2000c101506 */
[----:B------:R-:W-:-:S02]  /*1e10*/  ISETP.LT.AND P2, PT, R11, UR11, !P0 ;  /* 0x0000000b0b007c0c */ /* 0x000fc4000c741270 */
[-C--:B------:R-:W-:Y:S01]  /*1e20*/  LEA.HI.X.SX32 R11, R13, R17.reuse, 0x1, P1 ;  /* 0x000000110d0b7211 */ /* 0x080fe200008f0eff */
[----:B------:R2:W-:Y:S01]  /*1e30*/  @P3 STG.E.U16 desc[UR6][R4.64], R19 ;  /* 0x0000001304003986 */ /* 0x0005e2000c101506 */
[----:B------:R-:W-:Y:S02]  /*1e40*/  ISETP.LT.AND P1, PT, R32, UR11, !P0 ;  /* 0x0000000b20007c0c */ /* 0x000fe4000c721270 */
[----:B------:R-:W-:Y:S02]  /*1e50*/  ISETP.LT.AND P0, PT, R33, UR11, !P0 ;  /* 0x0000000b21007c0c */ /* 0x000fe4000c701270 */
[----:B------:R-:W-:Y:S02]  /*1e60*/  LEA.HI.X.SX32 R9, R12, R17, 0x1, P6 ;  /* 0x000000110c097211 */ /* 0x000fe400030f0eff */
[----:B------:R-:W-:Y:S02]  /*1e70*/  PRMT R23, R23, 0x7632, R23 ;  /* 0x0000763217177816 */ /* 0x000fe40000000017 */
[----:B------:R-:W-:-:S02]  /*1e80*/  PRMT R0, R21, 0x7632, R0 ;  /* 0x0000763215007816 */ /* 0x000fc40000000000 */
[C---:B------:R-:W-:Y:S01]  /*1e90*/  LEA R12, P6, R14.reuse, R15, 0x1 ;  /* 0x0000000f0e0c7211 */ /* 0x040fe200078c08ff */
[----:B------:R2:W-:Y:S03]  /*1ea0*/  @P2 STG.E.U16 desc[UR6][R8.64], R23 ;  /* 0x0000001708002986 */ /* 0x0005e6000c101506 */
[----:B------:R-:W-:Y:S01]  /*1eb0*/  LEA.HI.X.SX32 R13, R14, R17, 0x1, P6 ;  /* 0x000000110e0d7211 */ /* 0x000fe200030f0eff */
[----:B------:R2:W-:Y:S01]  /*1ec0*/  @P1 STG.E.U16 desc[UR6][R10.64], R0 ;  /* 0x000000000a001986 */ /* 0x0005e2000c101506 */
[----:B------:R-:W-:Y:S07]  /*1ed0*/  @!P0 EXIT ;  /* 0x000000000000894d */ /* 0x000fee0003800000 */
[----:B--2---:R-:W-:-:S05]  /*1ee0*/  PRMT R6, R25, 0x7632, R6 ;  /* 0x0000763219067816 */ /* 0x004fca0000000006 */
[----:B------:R-:W-:Y:S01]  /*1ef0*/  STG.E.U16 desc[UR6][R12.64], R6 ;  /* 0x000000060c007986 */ /* 0x000fe2000c101506 */
[----:B------:R-:W-:Y:S05]  /*1f00*/  EXIT ;  /* 0x000000000000794d */ /* 0x000fea0003800000 */
.L_x_2:
[----:B------:R-:W-:-:S00]  /*1f10*/  BRA `(.L_x_2) ;  /* 0xfffffffc00fc7947 */ /* 0x000fc0000383ffff */
[----:B------:R-:W-:-:S00]  /*1f20*/  NOP ;  /* 0x0000000000007918 */ /* 0x000fc00000000000 */
        /* <DEDUP_REMOVED lines=13> */
.L_x_3:


//--------------------- .nv.shared.matmul_kernel  --------------------------
	.section	.nv.shared.matmul_kernel,"aw",@nobits
	.sectionflags	@""
	.align	16
	.zero		1024


//--------------------- .nv.shared.reserved.0     --------------------------
	.section	.nv.shared.reserved.0,"aw",@nobits
	.weak		__nv_reservedSMEM_offset_0_alias
	.size		__nv_reservedSMEM_offset_0_alias, 0, 0
	.other		__nv_reservedSMEM_offset_0_alias,@"STO_CUDA_RESERVED_SHARED STV_DEFAULT"
__nv_reservedSMEM_offset_0_alias:
	.zero		0


//--------------------- .nv.constant0.matmul_kernel --------------------------
	.section	.nv.constant0.matmul_kernel,"a",@progbits
	.sectionflags	@""
	.align	4
.nv.constant0.matmul_kernel:
	.zero		608


//--------------------- SYMBOLS --------------------------

	.type		.nv.reservedSmem.offset0,@object
	.size		.nv.reservedSmem.offset0,0x4
